// auto-generated by cutlass_sweep.gemm — config: {"arch": "sm_90", "cluster_m": 1, "cluster_n": 2, "dtype": "tf32", "stages": 0, "tile_k": 64, "tile_m": 128, "tile_n": 64}
#include "cutlass/cutlass.h"
#include "cutlass/gemm/collective/collective_builder.hpp"
#include "cutlass/gemm/device/gemm_universal_adapter.h"
#include "cutlass/gemm/kernel/gemm_universal.hpp"
#include "cutlass/epilogue/collective/collective_builder.hpp"

using ElemA = cutlass::tfloat32_t;
using ElemB = cutlass::tfloat32_t;
using ElemCD = cutlass::tfloat32_t;
using Acc  = float;
using TileShape    = cute::Shape<cute::_128, cute::_64, cute::_64>;
using ClusterShape = cute::Shape<cute::_1, cute::_2, cute::_1>;

using CollectiveEpilogue = typename cutlass::epilogue::collective::CollectiveBuilder<
    cutlass::arch::Sm90, cutlass::arch::OpClassTensorOp,
    TileShape, ClusterShape,
    cutlass::epilogue::collective::EpilogueTileAuto,
    Acc, Acc,
    ElemCD, cutlass::layout::RowMajor, 128 / cutlass::sizeof_bits<ElemCD>::value,
    ElemCD, cutlass::layout::RowMajor, 128 / cutlass::sizeof_bits<ElemCD>::value,
    cutlass::epilogue::collective::EpilogueScheduleAuto
  >::CollectiveOp;

using CollectiveMainloop = typename cutlass::gemm::collective::CollectiveBuilder<
    cutlass::arch::Sm90, cutlass::arch::OpClassTensorOp,
    ElemA, cutlass::layout::RowMajor, 128 / cutlass::sizeof_bits<ElemA>::value,
    ElemB, cutlass::layout::ColumnMajor, 128 / cutlass::sizeof_bits<ElemB>::value,
    Acc,
    TileShape, ClusterShape,
    cutlass::gemm::collective::StageCountAutoCarveout<static_cast<int>(sizeof(typename CollectiveEpilogue::SharedStorage))>,
    cutlass::gemm::collective::KernelScheduleAuto
  >::CollectiveOp;

using GemmKernel = cutlass::gemm::kernel::GemmUniversal<
    cute::Shape<int,int,int,int>,
    CollectiveMainloop,
    CollectiveEpilogue
>;
using Gemm = cutlass::gemm::device::GemmUniversalAdapter<GemmKernel>;

// Force the device kernel symbol into the cubin without needing a host main.
auto* _anchor = &cutlass::device_kernel<GemmKernel>;


// ===== COMPILED SASS (sm_90a) =====

	.target	sm_90a

	.elftype	@"ET_EXEC"


//--------------------- .note.nv.tkinfo           --------------------------
	.section	.note.nv.tkinfo,"",@"SHT_NOTE"
	.sectionflags	@"SHF_NOTE_NV_TKINFO"
	.tkinfo
        /*0018*/ 	.word	0x00000002
        /*0030*/ 	.string	""
        /*0030*/ 	.string	"ptxas"
        /*0030*/ 	.string	"Cuda compilation tools, release 13.0, V13.0.88"
        /*0030*/ 	.string	"Build cuda_13.0.r13.0/compiler.36424714_0"
        /*0030*/ 	.string	"-arch sm_90a -m 64 "



//--------------------- .note.nv.cuinfo           --------------------------
	.section	.note.nv.cuinfo,"",@"SHT_NOTE"
	.sectionflags	@"SHF_NOTE_NV_CUINFO"
        /*0018*/ 	.short	0x0002
        /*001a*/ 	.short	0x005a
        /*001c*/ 	.short	0x0082
	.zero		2


//--------------------- .nv.info                  --------------------------
	.section	.nv.info,"",@"SHT_CUDA_INFO"
	.align	4


	//----- nvinfo : EIATTR_REGCOUNT
	.align		4
        /*0000*/ 	.byte	0x04, 0x2f
        /*0002*/ 	.short	(.L_15 - .L_14)
	.align		4
.L_14:
        /*0004*/ 	.word	index@(_ZN7cutlass13device_kernelINS_4gemm6kernel13GemmUniversalIN4cute5tupleIJiiiiEEENS1_10collective13CollectiveMmaINS1_34MainloopSm90TmaGmmaWarpSpecializedILi4ENS5_IJNS4_1CILi1EEENSA_ILi2EEESB_EEENS1_35KernelTmaWarpSpecializedCooperativeEEENS5_IJNSA_ILi128EEENSA_ILi64EEESH_EEENS_10tfloat32_tENS5_IJlSB_lEEESJ_SK_NS4_8TiledMMAINS4_8MMA_AtomIJNS4_4SM904GMMA29MMA_64x64x8_F32TF32TF32_SS_TNILNSO_7ScaleInE1ELSQ_1EEEEEENS4_6LayoutINS5_IJSC_SB_SB_EEENS5_IJSB_NSA_ILi0EEESV_EEEEENS5_IJNS4_10UnderscoreESY_SY_EEEEENS4_23SM90_TMA_LOAD_MULTICASTENS4_14ComposedLayoutINS4_7SwizzleILi3ELi4ELi3EEENS4_18smem_ptr_flag_bitsILi32EEENST_INS5_IJNSA_ILi8EEENSA_ILi32EEEEEENS5_IJS18_SB_EEEEEEEvNS4_8identityENS4_13SM90_TMA_LOADES1C_vS1D_EENS_8epilogue10collective6detail29Sm90TmaWarpSpecializedAdapterINS1H_15DefaultEpilogueISJ_SK_SK_NS1G_6thread17LinearCombinationISJ_Li1EffLNS1L_9ScaleType4KindE0ELNS_15FloatRoundStyleE2ESJ_EENS1_15EpilogueDefaultEEEEEvvEEEEvNT_6ParamsE)
        /*0008*/ 	.word	0x000000a8


	//----- nvinfo : EIATTR_FRAME_SIZE
	.align		4
.L_15:
        /*000c*/ 	.byte	0x04, 0x11
        /*000e*/ 	.short	(.L_17 - .L_16)
	.align		4
.L_16:
        /*0010*/ 	.word	index@(_ZN7cutlass13device_kernelINS_4gemm6kernel13GemmUniversalIN4cute5tupleIJiiiiEEENS1_10collective13CollectiveMmaINS1_34MainloopSm90TmaGmmaWarpSpecializedILi4ENS5_IJNS4_1CILi1EEENSA_ILi2EEESB_EEENS1_35KernelTmaWarpSpecializedCooperativeEEENS5_IJNSA_ILi128EEENSA_ILi64EEESH_EEENS_10tfloat32_tENS5_IJlSB_lEEESJ_SK_NS4_8TiledMMAINS4_8MMA_AtomIJNS4_4SM904GMMA29MMA_64x64x8_F32TF32TF32_SS_TNILNSO_7ScaleInE1ELSQ_1EEEEEENS4_6LayoutINS5_IJSC_SB_SB_EEENS5_IJSB_NSA_ILi0EEESV_EEEEENS5_IJNS4_10UnderscoreESY_SY_EEEEENS4_23SM90_TMA_LOAD_MULTICASTENS4_14ComposedLayoutINS4_7SwizzleILi3ELi4ELi3EEENS4_18smem_ptr_flag_bitsILi32EEENST_INS5_IJNSA_ILi8EEENSA_ILi32EEEEEENS5_IJS18_SB_EEEEEEEvNS4_8identityENS4_13SM90_TMA_LOADES1C_vS1D_EENS_8epilogue10collective6detail29Sm90TmaWarpSpecializedAdapterINS1H_15DefaultEpilogueISJ_SK_SK_NS1G_6thread17LinearCombinationISJ_Li1EffLNS1L_9ScaleType4KindE0ELNS_15FloatRoundStyleE2ESJ_EENS1_15EpilogueDefaultEEEEEvvEEEEvNT_6ParamsE)
        /*0014*/ 	.word	0x00000000


	//----- nvinfo : EIATTR_MIN_STACK_SIZE
	.align		4
.L_17:
        /*0018*/ 	.byte	0x04, 0x12
        /*001a*/ 	.short	(.L_19 - .L_18)
	.align		4
.L_18:
        /*001c*/ 	.word	index@(_ZN7cutlass13device_kernelINS_4gemm6kernel13GemmUniversalIN4cute5tupleIJiiiiEEENS1_10collective13CollectiveMmaINS1_34MainloopSm90TmaGmmaWarpSpecializedILi4ENS5_IJNS4_1CILi1EEENSA_ILi2EEESB_EEENS1_35KernelTmaWarpSpecializedCooperativeEEENS5_IJNSA_ILi128EEENSA_ILi64EEESH_EEENS_10tfloat32_tENS5_IJlSB_lEEESJ_SK_NS4_8TiledMMAINS4_8MMA_AtomIJNS4_4SM904GMMA29MMA_64x64x8_F32TF32TF32_SS_TNILNSO_7ScaleInE1ELSQ_1EEEEEENS4_6LayoutINS5_IJSC_SB_SB_EEENS5_IJSB_NSA_ILi0EEESV_EEEEENS5_IJNS4_10UnderscoreESY_SY_EEEEENS4_23SM90_TMA_LOAD_MULTICASTENS4_14ComposedLayoutINS4_7SwizzleILi3ELi4ELi3EEENS4_18smem_ptr_flag_bitsILi32EEENST_INS5_IJNSA_ILi8EEENSA_ILi32EEEEEENS5_IJS18_SB_EEEEEEEvNS4_8identityENS4_13SM90_TMA_LOADES1C_vS1D_EENS_8epilogue10collective6detail29Sm90TmaWarpSpecializedAdapterINS1H_15DefaultEpilogueISJ_SK_SK_NS1G_6thread17LinearCombinationISJ_Li1EffLNS1L_9ScaleType4KindE0ELNS_15FloatRoundStyleE2ESJ_EENS1_15EpilogueDefaultEEEEEvvEEEEvNT_6ParamsE)
        /*0020*/ 	.word	0x00000000
.L_19:


//--------------------- .nv.compat                --------------------------
	.section	.nv.compat,"",@"SHT_CUDA_COMPAT_INFO"
	.align	4
        /*0000*/ 	.byte	0x02, 0x09, 0x01, 0x00, 0x02, 0x02, 0x04, 0x00, 0x02, 0x05, 0x05, 0x00, 0x03, 0x07, 0x01, 0x01
        /*0010*/ 	.byte	0x02, 0x03, 0x01, 0x00, 0x02, 0x06, 0x01, 0x00, 0x04, 0x0b, 0x08, 0x00, 0x00, 0x00, 0x00, 0x00
        /*0020*/ 	.byte	0x00, 0x00, 0x00, 0x00


//--------------------- .nv.info._ZN7cutlass13device_kernelINS_4gemm6kernel13GemmUniversalIN4cute5tupleIJiiiiEEENS1_10collective13CollectiveMmaINS1_34MainloopSm90TmaGmmaWarpSpecializedILi4ENS5_IJNS4_1CILi1EEENSA_ILi2EEESB_EEENS1_35KernelTmaWarpSpecializedCooperativeEEENS5_IJNSA_ILi128EEENSA_ILi64EEESH_EEENS_10tfloat32_tENS5_IJlSB_lEEESJ_SK_NS4_8TiledMMAINS4_8MMA_AtomIJNS4_4SM904GMMA29MMA_64x64x8_F32TF32TF32_SS_TNILNSO_7ScaleInE1ELSQ_1EEEEEENS4_6LayoutINS5_IJSC_SB_SB_EEENS5_IJSB_NSA_ILi0EEESV_EEEEENS5_IJNS4_10UnderscoreESY_SY_EEEEENS4_23SM90_TMA_LOAD_MULTICASTENS4_14ComposedLayoutINS4_7SwizzleILi3ELi4ELi3EEENS4_18smem_ptr_flag_bitsILi32EEENST_INS5_IJNSA_ILi8EEENSA_ILi32EEEEEENS5_IJS18_SB_EEEEEEEvNS4_8identityENS4_13SM90_TMA_LOADES1C_vS1D_EENS_8epilogue10collective6detail29Sm90TmaWarpSpecializedAdapterINS1H_15DefaultEpilogueISJ_SK_SK_NS1G_6thread17LinearCombinationISJ_Li1EffLNS1L_9ScaleType4KindE0ELNS_15FloatRoundStyleE2ESJ_EENS1_15EpilogueDefaultEEEEEvvEEEEvNT_6ParamsE --------------------------
	.section	.nv.info._ZN7cutlass13device_kernelINS_4gemm6kernel13GemmUniversalIN4cute5tupleIJiiiiEEENS1_10collective13CollectiveMmaINS1_34MainloopSm90TmaGmmaWarpSpecializedILi4ENS5_IJNS4_1CILi1EEENSA_ILi2EEESB_EEENS1_35KernelTmaWarpSpecializedCooperativeEEENS5_IJNSA_ILi128EEENSA_ILi64EEESH_EEENS_10tfloat32_tENS5_IJlSB_lEEESJ_SK_NS4_8TiledMMAINS4_8MMA_AtomIJNS4_4SM904GMMA29MMA_64x64x8_F32TF32TF32_SS_TNILNSO_7ScaleInE1ELSQ_1EEEEEENS4_6LayoutINS5_IJSC_SB_SB_EEENS5_IJSB_NSA_ILi0EEESV_EEEEENS5_IJNS4_10UnderscoreESY_SY_EEEEENS4_23SM90_TMA_LOAD_MULTICASTENS4_14ComposedLayoutINS4_7SwizzleILi3ELi4ELi3EEENS4_18smem_ptr_flag_bitsILi32EEENST_INS5_IJNSA_ILi8EEENSA_ILi32EEEEEENS5_IJS18_SB_EEEEEEEvNS4_8identityENS4_13SM90_TMA_LOADES1C_vS1D_EENS_8epilogue10collective6detail29Sm90TmaWarpSpecializedAdapterINS1H_15DefaultEpilogueISJ_SK_SK_NS1G_6thread17LinearCombinationISJ_Li1EffLNS1L_9ScaleType4KindE0ELNS_15FloatRoundStyleE2ESJ_EENS1_15EpilogueDefaultEEEEEvvEEEEvNT_6ParamsE,"",@"SHT_CUDA_INFO"
	.sectionflags	@""
	.align	4


	//----- nvinfo : EIATTR_CUDA_API_VERSION
	.align		4
        /*0000*/ 	.byte	0x04, 0x37
        /*0002*/ 	.short	(.L_21 - .L_20)
.L_20:
        /*0004*/ 	.word	0x00000082


	//----- nvinfo : EIATTR_KPARAM_INFO
	.align		4
.L_21:
        /*0008*/ 	.byte	0x04, 0x17
        /*000a*/ 	.short	(.L_23 - .L_22)
.L_22:
        /*000c*/ 	.word	0x00000000
        /*0010*/ 	.short	0x0000
        /*0012*/ 	.short	0x0070
        /*0014*/ 	.byte	0x00, 0xf0, 0x01, 0x10


	//----- nvinfo : EIATTR_SPARSE_MMA_MASK
	.align		4
.L_23:
        /*0018*/ 	.byte	0x03, 0x50
        /*001a*/ 	.short	0x0000


	//----- nvinfo : EIATTR_MAXREG_COUNT
	.align		4
        /*001c*/ 	.byte	0x03, 0x1b
        /*001e*/ 	.short	0x00a8


	//----- nvinfo : EIATTR_NUM_BARRIERS
	.align		4
        /*0020*/ 	.byte	0x02, 0x4c
        /*0022*/ 	.byte	0x01
	.zero		1


	//----- nvinfo : EIATTR_EXTERNS
	.align		4
        /*0024*/ 	.byte	0x04, 0x0f
        /*0026*/ 	.short	(.L_25 - .L_24)


	//   ....[0]....
	.align		4
.L_24:
        /*0028*/ 	.word	index@(__assertfail)


	//----- nvinfo : EIATTR_MERCURY_ISA_VERSION
	.align		4
.L_25:
        /*002c*/ 	.byte	0x03, 0x5f
        /*002e*/ 	.short	0x0101


	//----- nvinfo : EIATTR_INT_WARP_WIDE_INSTR_OFFSETS
	.align		4
        /*0030*/ 	.byte	0x04, 0x31
        /*0032*/ 	.short	(.L_27 - .L_26)


	//   ....[0]....
.L_26:
        /*0034*/ 	.word	0x00000430


	//   ....[1]....
        /*0038*/ 	.word	0x00000450


	//   ....[2]....
        /*003c*/ 	.word	0x00000620


	//   ....[3]....
        /*0040*/ 	.word	0x00002210


	//----- nvinfo : EIATTR_COOP_GROUP_MASK_REGIDS
	.align		4
.L_27:
        /*0044*/ 	.byte	0x04, 0x29
        /*0046*/ 	.short	(.L_29 - .L_28)


	//   ....[0]....
.L_28:
        /*0048*/ 	.word	0xffffffff


	//   ....[1]....
        /*004c*/ 	.word	0xffffffff


	//   ....[2]....
        /*0050*/ 	.word	0xffffffff


	//   ....[3]....
        /*0054*/ 	.word	0xffffffff


	//   ....[4]....
        /*0058*/ 	.word	0xffffffff


	//   ....[5]....
        /*005c*/ 	.word	0xffffffff


	//----- nvinfo : EIATTR_COOP_GROUP_INSTR_OFFSETS
	.align		4
.L_29:
        /*0060*/ 	.byte	0x04, 0x28
        /*0062*/ 	.short	(.L_31 - .L_30)


	//   ....[0]....
.L_30:
        /*0064*/ 	.word	0x00000060


	//   ....[1]....
        /*0068*/ 	.word	0x00000070


	//   ....[2]....
        /*006c*/ 	.word	0x00000130


	//   ....[3]....
        /*0070*/ 	.word	0x000002d0


	//   ....[4]....
        /*0074*/ 	.word	0x00000790


	//   ....[5]....
        /*0078*/ 	.word	0x00001410


	//----- nvinfo : EIATTR_REG_RECONFIG
	.align		4
.L_31:
        /*007c*/ 	.byte	0x01, 0x54
	.zero		2


	//----- nvinfo : EIATTR_SYSCALL_OFFSETS
	.align		4
        /*0080*/ 	.byte	0x04, 0x46
        /*0082*/ 	.short	(.L_33 - .L_32)


	//   ....[0]....
.L_32:
        /*0084*/ 	.word	0x00001600


	//----- nvinfo : EIATTR_MBARRIER_INSTR_OFFSETS
	.align		4
.L_33:
        /*0088*/ 	.byte	0x04, 0x39
        /*008a*/ 	.short	(.L_35 - .L_34)


	//   ....[0]....
.L_34:
        /*008c*/ 	.word	0x00000230
        /*0090*/ 	.word	0x000000ff
        /*0094*/ 	.word	0x00000000
        /*0098*/ 	.short	0x0100
        /*009a*/ 	.byte	0x08
	.zero		1


	//   ....[1]....
        /*009c*/ 	.word	0x00000240
        /*00a0*/ 	.word	0x000000ff
        /*00a4*/ 	.word	0x00000020
        /*00a8*/ 	.short	0x0100
        /*00aa*/ 	.byte	0x08
	.zero		1


	//   ....[2]....
        /*00ac*/ 	.word	0x00000250
        /*00b0*/ 	.word	0x000000ff
        /*00b4*/ 	.word	0x00000008
        /*00b8*/ 	.short	0x0100
        /*00ba*/ 	.byte	0x08
	.zero		1


	//   ....[3]....
        /*00bc*/ 	.word	0x00000260
        /*00c0*/ 	.word	0x000000ff
        /*00c4*/ 	.word	0x00000028
        /*00c8*/ 	.short	0x0100
        /*00ca*/ 	.byte	0x08
	.zero		1


	//   ....[4]....
        /*00cc*/ 	.word	0x00000270
        /*00d0*/ 	.word	0x000000ff
        /*00d4*/ 	.word	0x00000010
        /*00d8*/ 	.short	0x0100
        /*00da*/ 	.byte	0x08
	.zero		1


	//   ....[5]....
        /*00dc*/ 	.word	0x00000280
        /*00e0*/ 	.word	0x000000ff
        /*00e4*/ 	.word	0x00000030
        /*00e8*/ 	.short	0x0100
        /*00ea*/ 	.byte	0x08
	.zero		1


	//   ....[6]....
        /*00ec*/ 	.word	0x00000290
        /*00f0*/ 	.word	0x000000ff
        /*00f4*/ 	.word	0x00000018
        /*00f8*/ 	.short	0x0100
        /*00fa*/ 	.byte	0x08
	.zero		1


	//   ....[7]....
        /*00fc*/ 	.word	0x000002a0
        /*0100*/ 	.word	0x000000ff
        /*0104*/ 	.word	0x00000038
        /*0108*/ 	.short	0x0100
        /*010a*/ 	.byte	0x08
	.zero		1


	//   ....[8]....
        /*010c*/ 	.word	0x000006c0
        /*0110*/ 	.word	0x000000ff
        /*0114*/ 	.word	0x00000050
        /*0118*/ 	.short	0x0100
        /*011a*/ 	.byte	0x06
	.zero		1


	//   ....[9]....
        /*011c*/ 	.word	0x00000740
        /*0120*/ 	.word	0x000000ff
        /*0124*/ 	.word	0x00000058
        /*0128*/ 	.short	0x0100
        /*012a*/ 	.byte	0x06
	.zero		1


	//   ....[10]....
        /*012c*/ 	.word	0x000016c0
        /*0130*/ 	.word	0x00000003
        /*0134*/ 	.word	0x00000000
        /*0138*/ 	.short	0x010a
        /*013a*/ 	.byte	0x3f
	.zero		1


	//   ....[11]....
        /*013c*/ 	.word	0x00001720
        /*0140*/ 	.word	0x00000003
        /*0144*/ 	.word	0x00000000
        /*0148*/ 	.short	0x010a
        /*014a*/ 	.byte	0x3f
	.zero		1


	//   ....[12]....
        /*014c*/ 	.word	0x00001c60
        /*0150*/ 	.word	0x00000005
        /*0154*/ 	.word	0x00000000
        /*0158*/ 	.short	0x010a
        /*015a*/ 	.byte	0x3f
	.zero		1


	//   ....[13]....
        /*015c*/ 	.word	0x00001ca0
        /*0160*/ 	.word	0x00000005
        /*0164*/ 	.word	0x00000000
        /*0168*/ 	.short	0x010a
        /*016a*/ 	.byte	0x3f
	.zero		1


	//   ....[14]....
        /*016c*/ 	.word	0x000020c0
        /*0170*/ 	.word	0x00000004
        /*0174*/ 	.word	0x00000000
        /*0178*/ 	.short	0x0101
        /*017a*/ 	.byte	0x3f
	.zero		1


	//   ....[15]....
        /*017c*/ 	.word	0x00002280
        /*0180*/ 	.word	0x00000000
        /*0184*/ 	.word	0x00000000
        /*0188*/ 	.short	0x0101
        /*018a*/ 	.byte	0x3f
	.zero		1


	//   ....[16]....
        /*018c*/ 	.word	0x00005500
        /*0190*/ 	.word	0x00000014
        /*0194*/ 	.word	0x00000020
        /*0198*/ 	.short	0x010a
        /*019a*/ 	.byte	0x3f
	.zero		1


	//   ....[17]....
        /*019c*/ 	.word	0x00005980
        /*01a0*/ 	.word	0x00000006
        /*01a4*/ 	.word	0x00000058
        /*01a8*/ 	.short	0x0101
        /*01aa*/ 	.byte	0x3f
	.zero		1


	//   ....[18]....
        /*01ac*/ 	.word	0x000060a0
        /*01b0*/ 	.word	0x00000007
        /*01b4*/ 	.word	0x00000000
        /*01b8*/ 	.short	0x010a
        /*01ba*/ 	.byte	0x3f
	.zero		1


	//   ....[19]....
        /*01bc*/ 	.word	0x00006120
        /*01c0*/ 	.word	0x00000006
        /*01c4*/ 	.word	0x00000000
        /*01c8*/ 	.short	0x010a
        /*01ca*/ 	.byte	0x3f
	.zero		1


	//   ....[20]....
        /*01cc*/ 	.word	0x000061b0
        /*01d0*/ 	.word	0x00000007
        /*01d4*/ 	.word	0x00000000
        /*01d8*/ 	.short	0x010a
        /*01da*/ 	.byte	0x3f
	.zero		1


	//   ....[21]....
        /*01dc*/ 	.word	0x00006240
        /*01e0*/ 	.word	0x00000005
        /*01e4*/ 	.word	0x00000000
        /*01e8*/ 	.short	0x010a
        /*01ea*/ 	.byte	0x3f
	.zero		1


	//   ....[22]....
        /*01ec*/ 	.word	0x000062a0
        /*01f0*/ 	.word	0x00000003
        /*01f4*/ 	.word	0x00000000
        /*01f8*/ 	.short	0x010a
        /*01fa*/ 	.byte	0x3f
	.zero		1


	//   ....[23]....
        /*01fc*/ 	.word	0x000062f0
        /*0200*/ 	.word	0x00000005
        /*0204*/ 	.word	0x00000000
        /*0208*/ 	.short	0x010a
        /*020a*/ 	.byte	0x3f
	.zero		1


	//   ....[24]....
        /*020c*/ 	.word	0x000063c0
        /*0210*/ 	.word	0x00000014
        /*0214*/ 	.word	0x00000020
        /*0218*/ 	.short	0x010a
        /*021a*/ 	.byte	0x3f
	.zero		1


	//   ....[25]....
        /*021c*/ 	.word	0x00006490
        /*0220*/ 	.word	0x00000007
        /*0224*/ 	.word	0x00000000
        /*0228*/ 	.short	0x010a
        /*022a*/ 	.byte	0x3f
	.zero		1


	//   ....[26]....
        /*022c*/ 	.word	0x000064e0
        /*0230*/ 	.word	0x00000006
        /*0234*/ 	.word	0x00000000
        /*0238*/ 	.short	0x010a
        /*023a*/ 	.byte	0x3f
	.zero		1


	//   ....[27]....
        /*023c*/ 	.word	0x00006530
        /*0240*/ 	.word	0x00000007
        /*0244*/ 	.word	0x00000000
        /*0248*/ 	.short	0x010a
        /*024a*/ 	.byte	0x3f
	.zero		1


	//----- nvinfo : EIATTR_NUM_MBARRIERS
	.align		4
.L_35:
        /*024c*/ 	.byte	0x03, 0x38
        /*024e*/ 	.short	0x000a


	//----- nvinfo : EIATTR_EXIT_INSTR_OFFSETS
	.align		4
        /*0250*/ 	.byte	0x04, 0x1c
        /*0252*/ 	.short	(.L_37 - .L_36)


	//   ....[0]....
.L_36:
        /*0254*/ 	.word	0x00000960


	//   ....[1]....
        /*0258*/ 	.word	0x00001170


	//   ....[2]....
        /*025c*/ 	.word	0x00004c90


	//   ....[3]....
        /*0260*/ 	.word	0x000051f0


	//   ....[4]....
        /*0264*/ 	.word	0x00006290


	//----- nvinfo : EIATTR_MAX_THREADS
	.align		4
.L_37:
        /*0268*/ 	.byte	0x04, 0x05
        /*026a*/ 	.short	(.L_39 - .L_38)
.L_38:
        /*026c*/ 	.word	0x00000180
        /*0270*/ 	.word	0x00000001
        /*0274*/ 	.word	0x00000001


	//----- nvinfo : EIATTR_CRS_STACK_SIZE
	.align		4
.L_39:
        /*0278*/ 	.byte	0x04, 0x1e
        /*027a*/ 	.short	(.L_41 - .L_40)
.L_40:
        /*027c*/ 	.word	0x00000000


	//----- nvinfo : EIATTR_CBANK_PARAM_SIZE
	.align		4
.L_41:
        /*0280*/ 	.byte	0x03, 0x19
        /*0282*/ 	.short	0x0470


	//----- nvinfo : EIATTR_PARAM_CBANK
	.align		4
        /*0284*/ 	.byte	0x04, 0x0a
        /*0286*/ 	.short	(.L_43 - .L_42)
	.align		4
.L_42:
        /*0288*/ 	.word	index@(.nv.constant0._ZN7cutlass13device_kernelINS_4gemm6kernel13GemmUniversalIN4cute5tupleIJiiiiEEENS1_10collective13CollectiveMmaINS1_34MainloopSm90TmaGmmaWarpSpecializedILi4ENS5_IJNS4_1CILi1EEENSA_ILi2EEESB_EEENS1_35KernelTmaWarpSpecializedCooperativeEEENS5_IJNSA_ILi128EEENSA_ILi64EEESH_EEENS_10tfloat32_tENS5_IJlSB_lEEESJ_SK_NS4_8TiledMMAINS4_8MMA_AtomIJNS4_4SM904GMMA29MMA_64x64x8_F32TF32TF32_SS_TNILNSO_7ScaleInE1ELSQ_1EEEEEENS4_6LayoutINS5_IJSC_SB_SB_EEENS5_IJSB_NSA_ILi0EEESV_EEEEENS5_IJNS4_10UnderscoreESY_SY_EEEEENS4_23SM90_TMA_LOAD_MULTICASTENS4_14ComposedLayoutINS4_7SwizzleILi3ELi4ELi3EEENS4_18smem_ptr_flag_bitsILi32EEENST_INS5_IJNSA_ILi8EEENSA_ILi32EEEEEENS5_IJS18_SB_EEEEEEEvNS4_8identityENS4_13SM90_TMA_LOADES1C_vS1D_EENS_8epilogue10collective6detail29Sm90TmaWarpSpecializedAdapterINS1H_15DefaultEpilogueISJ_SK_SK_NS1G_6thread17LinearCombinationISJ_Li1EffLNS1L_9ScaleType4KindE0ELNS_15FloatRoundStyleE2ESJ_EENS1_15EpilogueDefaultEEEEEvvEEEEvNT_6ParamsE)
        /*028c*/ 	.short	0x0210
        /*028e*/ 	.short	0x0470


	//----- nvinfo : EIATTR_SW_WAR
	.align		4
.L_43:
        /*0290*/ 	.byte	0x04, 0x36
        /*0292*/ 	.short	(.L_45 - .L_44)
.L_44:
        /*0294*/ 	.word	0x00000008
.L_45:


//--------------------- .nv.callgraph             --------------------------
	.section	.nv.callgraph,"",@"SHT_CUDA_CALLGRAPH"
	.align	4
	.sectionentsize	8
	.align		4
        /*0000*/ 	.word	0x00000000
	.align		4
        /*0004*/ 	.word	0xffffffff
	.align		4
        /*0008*/ 	.word	index@(_ZN7cutlass13device_kernelINS_4gemm6kernel13GemmUniversalIN4cute5tupleIJiiiiEEENS1_10collective13CollectiveMmaINS1_34MainloopSm90TmaGmmaWarpSpecializedILi4ENS5_IJNS4_1CILi1EEENSA_ILi2EEESB_EEENS1_35KernelTmaWarpSpecializedCooperativeEEENS5_IJNSA_ILi128EEENSA_ILi64EEESH_EEENS_10tfloat32_tENS5_IJlSB_lEEESJ_SK_NS4_8TiledMMAINS4_8MMA_AtomIJNS4_4SM904GMMA29MMA_64x64x8_F32TF32TF32_SS_TNILNSO_7ScaleInE1ELSQ_1EEEEEENS4_6LayoutINS5_IJSC_SB_SB_EEENS5_IJSB_NSA_ILi0EEESV_EEEEENS5_IJNS4_10UnderscoreESY_SY_EEEEENS4_23SM90_TMA_LOAD_MULTICASTENS4_14ComposedLayoutINS4_7SwizzleILi3ELi4ELi3EEENS4_18smem_ptr_flag_bitsILi32EEENST_INS5_IJNSA_ILi8EEENSA_ILi32EEEEEENS5_IJS18_SB_EEEEEEEvNS4_8identityENS4_13SM90_TMA_LOADES1C_vS1D_EENS_8epilogue10collective6detail29Sm90TmaWarpSpecializedAdapterINS1H_15DefaultEpilogueISJ_SK_SK_NS1G_6thread17LinearCombinationISJ_Li1EffLNS1L_9ScaleType4KindE0ELNS_15FloatRoundStyleE2ESJ_EENS1_15EpilogueDefaultEEEEEvvEEEEvNT_6ParamsE)
	.align		4
        /*000c*/ 	.word	index@(__assertfail)
	.align		4
        /*0010*/ 	.word	0x00000000
	.align		4
        /*0014*/ 	.word	0xfffffffe
	.align		4
        /*0018*/ 	.word	0x00000000
	.align		4
        /*001c*/ 	.word	0xfffffffd
	.align		4
        /*0020*/ 	.word	0x00000000
	.align		4
        /*0024*/ 	.word	0xfffffffc


//--------------------- .nv.constant4             --------------------------
	.section	.nv.constant4,"a",@progbits
	.align	8
	.align		8
.nv.constant4:
        /*0000*/ 	.dword	__assertfail
	.align		8
        /*0008*/ 	.dword	__unnamed_1
	.align		8
        /*0010*/ 	.dword	_ZN39_INTERNAL_55a1b415_4_k_cu_60cf023f_57974cuda3std3__45__cpo5beginE
	.align		8
        /*0018*/ 	.dword	_ZN39_INTERNAL_55a1b415_4_k_cu_60cf023f_57974cuda3std3__45__cpo3endE
	.align		8
        /*0020*/ 	.dword	_ZN39_INTERNAL_55a1b415_4_k_cu_60cf023f_57974cuda3std3__45__cpo6cbeginE
	.align		8
        /*0028*/ 	.dword	_ZN39_INTERNAL_55a1b415_4_k_cu_60cf023f_57974cuda3std3__45__cpo4cendE
	.align		8
        /*0030*/ 	.dword	_ZN39_INTERNAL_55a1b415_4_k_cu_60cf023f_57974cuda3std3__441_GLOBAL__N__55a1b415_4_k_cu_60cf023f_57976ignoreE
	.align		8
        /*0038*/ 	.dword	_ZN39_INTERNAL_55a1b415_4_k_cu_60cf023f_57974cuda3std3__419piecewise_constructE
	.align		8
        /*0040*/ 	.dword	_ZN39_INTERNAL_55a1b415_4_k_cu_60cf023f_57974cuda3std3__48in_placeE
	.align		8
        /*0048*/ 	.dword	_ZN39_INTERNAL_55a1b415_4_k_cu_60cf023f_57974cuda3std6ranges3__45__cpo4swapE
	.align		8
        /*0050*/ 	.dword	_ZN39_INTERNAL_55a1b415_4_k_cu_60cf023f_57974cuda3std6ranges3__45__cpo9iter_moveE
	.align		8
        /*0058*/ 	.dword	_ZN39_INTERNAL_55a1b415_4_k_cu_60cf023f_57974cute7productE
	.align		8
        /*0060*/ 	.dword	_ZN39_INTERNAL_55a1b415_4_k_cu_60cf023f_57974cute1_E
	.align		8
        /*0068*/ 	.dword	$str$22
	.align		8
        /*0070*/ 	.dword	$str$23


//--------------------- .text._ZN7cutlass13device_kernelINS_4gemm6kernel13GemmUniversalIN4cute5tupleIJiiiiEEENS1_10collective13CollectiveMmaINS1_34MainloopSm90TmaGmmaWarpSpecializedILi4ENS5_IJNS4_1CILi1EEENSA_ILi2EEESB_EEENS1_35KernelTmaWarpSpecializedCooperativeEEENS5_IJNSA_ILi128EEENSA_ILi64EEESH_EEENS_10tfloat32_tENS5_IJlSB_lEEESJ_SK_NS4_8TiledMMAINS4_8MMA_AtomIJNS4_4SM904GMMA29MMA_64x64x8_F32TF32TF32_SS_TNILNSO_7ScaleInE1ELSQ_1EEEEEENS4_6LayoutINS5_IJSC_SB_SB_EEENS5_IJSB_NSA_ILi0EEESV_EEEEENS5_IJNS4_10UnderscoreESY_SY_EEEEENS4_23SM90_TMA_LOAD_MULTICASTENS4_14ComposedLayoutINS4_7SwizzleILi3ELi4ELi3EEENS4_18smem_ptr_flag_bitsILi32EEENST_INS5_IJNSA_ILi8EEENSA_ILi32EEEEEENS5_IJS18_SB_EEEEEEEvNS4_8identityENS4_13SM90_TMA_LOADES1C_vS1D_EENS_8epilogue10collective6detail29Sm90TmaWarpSpecializedAdapterINS1H_15DefaultEpilogueISJ_SK_SK_NS1G_6thread17LinearCombinationISJ_Li1EffLNS1L_9ScaleType4KindE0ELNS_15FloatRoundStyleE2ESJ_EENS1_15EpilogueDefaultEEEEEvvEEEEvNT_6ParamsE --------------------------
	.section	.text._ZN7cutlass13device_kernelINS_4gemm6kernel13GemmUniversalIN4cute5tupleIJiiiiEEENS1_10collective13CollectiveMmaINS1_34MainloopSm90TmaGmmaWarpSpecializedILi4ENS5_IJNS4_1CILi1EEENSA_ILi2EEESB_EEENS1_35KernelTmaWarpSpecializedCooperativeEEENS5_IJNSA_ILi128EEENSA_ILi64EEESH_EEENS_10tfloat32_tENS5_IJlSB_lEEESJ_SK_NS4_8TiledMMAINS4_8MMA_AtomIJNS4_4SM904GMMA29MMA_64x64x8_F32TF32TF32_SS_TNILNSO_7ScaleInE1ELSQ_1EEEEEENS4_6LayoutINS5_IJSC_SB_SB_EEENS5_IJSB_NSA_ILi0EEESV_EEEEENS5_IJNS4_10UnderscoreESY_SY_EEEEENS4_23SM90_TMA_LOAD_MULTICASTENS4_14ComposedLayoutINS4_7SwizzleILi3ELi4ELi3EEENS4_18smem_ptr_flag_bitsILi32EEENST_INS5_IJNSA_ILi8EEENSA_ILi32EEEEEENS5_IJS18_SB_EEEEEEEvNS4_8identityENS4_13SM90_TMA_LOADES1C_vS1D_EENS_8epilogue10collective6detail29Sm90TmaWarpSpecializedAdapterINS1H_15DefaultEpilogueISJ_SK_SK_NS1G_6thread17LinearCombinationISJ_Li1EffLNS1L_9ScaleType4KindE0ELNS_15FloatRoundStyleE2ESJ_EENS1_15EpilogueDefaultEEEEEvvEEEEvNT_6ParamsE,"ax",@progbits
	.align	128
.text._ZN7cutlass13device_kernelINS_4gemm6kernel13GemmUniversalIN4cute5tupleIJiiiiEEENS1_10collective13CollectiveMmaINS1_34MainloopSm90TmaGmmaWarpSpecializedILi4ENS5_IJNS4_1CILi1EEENSA_ILi2EEESB_EEENS1_35KernelTmaWarpSpecializedCooperativeEEENS5_IJNSA_ILi128EEENSA_ILi64EEESH_EEENS_10tfloat32_tENS5_IJlSB_lEEESJ_SK_NS4_8TiledMMAINS4_8MMA_AtomIJNS4_4SM904GMMA29MMA_64x64x8_F32TF32TF32_SS_TNILNSO_7ScaleInE1ELSQ_1EEEEEENS4_6LayoutINS5_IJSC_SB_SB_EEENS5_IJSB_NSA_ILi0EEESV_EEEEENS5_IJNS4_10UnderscoreESY_SY_EEEEENS4_23SM90_TMA_LOAD_MULTICASTENS4_14ComposedLayoutINS4_7SwizzleILi3ELi4ELi3EEENS4_18smem_ptr_flag_bitsILi32EEENST_INS5_IJNSA_ILi8EEENSA_ILi32EEEEEENS5_IJS18_SB_EEEEEEEvNS4_8identityENS4_13SM90_TMA_LOADES1C_vS1D_EENS_8epilogue10collective6detail29Sm90TmaWarpSpecializedAdapterINS1H_15DefaultEpilogueISJ_SK_SK_NS1G_6thread17LinearCombinationISJ_Li1EffLNS1L_9ScaleType4KindE0ELNS_15FloatRoundStyleE2ESJ_EENS1_15EpilogueDefaultEEEEEvvEEEEvNT_6ParamsE:
        .type           _ZN7cutlass13device_kernelINS_4gemm6kernel13GemmUniversalIN4cute5tupleIJiiiiEEENS1_10collective13CollectiveMmaINS1_34MainloopSm90TmaGmmaWarpSpecializedILi4ENS5_IJNS4_1CILi1EEENSA_ILi2EEESB_EEENS1_35KernelTmaWarpSpecializedCooperativeEEENS5_IJNSA_ILi128EEENSA_ILi64EEESH_EEENS_10tfloat32_tENS5_IJlSB_lEEESJ_SK_NS4_8TiledMMAINS4_8MMA_AtomIJNS4_4SM904GMMA29MMA_64x64x8_F32TF32TF32_SS_TNILNSO_7ScaleInE1ELSQ_1EEEEEENS4_6LayoutINS5_IJSC_SB_SB_EEENS5_IJSB_NSA_ILi0EEESV_EEEEENS5_IJNS4_10UnderscoreESY_SY_EEEEENS4_23SM90_TMA_LOAD_MULTICASTENS4_14ComposedLayoutINS4_7SwizzleILi3ELi4ELi3EEENS4_18smem_ptr_flag_bitsILi32EEENST_INS5_IJNSA_ILi8EEENSA_ILi32EEEEEENS5_IJS18_SB_EEEEEEEvNS4_8identityENS4_13SM90_TMA_LOADES1C_vS1D_EENS_8epilogue10collective6detail29Sm90TmaWarpSpecializedAdapterINS1H_15DefaultEpilogueISJ_SK_SK_NS1G_6thread17LinearCombinationISJ_Li1EffLNS1L_9ScaleType4KindE0ELNS_15FloatRoundStyleE2ESJ_EENS1_15EpilogueDefaultEEEEEvvEEEEvNT_6ParamsE,@function
        .size           _ZN7cutlass13device_kernelINS_4gemm6kernel13GemmUniversalIN4cute5tupleIJiiiiEEENS1_10collective13CollectiveMmaINS1_34MainloopSm90TmaGmmaWarpSpecializedILi4ENS5_IJNS4_1CILi1EEENSA_ILi2EEESB_EEENS1_35KernelTmaWarpSpecializedCooperativeEEENS5_IJNSA_ILi128EEENSA_ILi64EEESH_EEENS_10tfloat32_tENS5_IJlSB_lEEESJ_SK_NS4_8TiledMMAINS4_8MMA_AtomIJNS4_4SM904GMMA29MMA_64x64x8_F32TF32TF32_SS_TNILNSO_7ScaleInE1ELSQ_1EEEEEENS4_6LayoutINS5_IJSC_SB_SB_EEENS5_IJSB_NSA_ILi0EEESV_EEEEENS5_IJNS4_10UnderscoreESY_SY_EEEEENS4_23SM90_TMA_LOAD_MULTICASTENS4_14ComposedLayoutINS4_7SwizzleILi3ELi4ELi3EEENS4_18smem_ptr_flag_bitsILi32EEENST_INS5_IJNSA_ILi8EEENSA_ILi32EEEEEENS5_IJS18_SB_EEEEEEEvNS4_8identityENS4_13SM90_TMA_LOADES1C_vS1D_EENS_8epilogue10collective6detail29Sm90TmaWarpSpecializedAdapterINS1H_15DefaultEpilogueISJ_SK_SK_NS1G_6thread17LinearCombinationISJ_Li1EffLNS1L_9ScaleType4KindE0ELNS_15FloatRoundStyleE2ESJ_EENS1_15EpilogueDefaultEEEEEvvEEEEvNT_6ParamsE,(.L_x_133 - _ZN7cutlass13device_kernelINS_4gemm6kernel13GemmUniversalIN4cute5tupleIJiiiiEEENS1_10collective13CollectiveMmaINS1_34MainloopSm90TmaGmmaWarpSpecializedILi4ENS5_IJNS4_1CILi1EEENSA_ILi2EEESB_EEENS1_35KernelTmaWarpSpecializedCooperativeEEENS5_IJNSA_ILi128EEENSA_ILi64EEESH_EEENS_10tfloat32_tENS5_IJlSB_lEEESJ_SK_NS4_8TiledMMAINS4_8MMA_AtomIJNS4_4SM904GMMA29MMA_64x64x8_F32TF32TF32_SS_TNILNSO_7ScaleInE1ELSQ_1EEEEEENS4_6LayoutINS5_IJSC_SB_SB_EEENS5_IJSB_NSA_ILi0EEESV_EEEEENS5_IJNS4_10UnderscoreESY_SY_EEEEENS4_23SM90_TMA_LOAD_MULTICASTENS4_14ComposedLayoutINS4_7SwizzleILi3ELi4ELi3EEENS4_18smem_ptr_flag_bitsILi32EEENST_INS5_IJNSA_ILi8EEENSA_ILi32EEEEEENS5_IJS18_SB_EEEEEEEvNS4_8identityENS4_13SM90_TMA_LOADES1C_vS1D_EENS_8epilogue10collective6detail29Sm90TmaWarpSpecializedAdapterINS1H_15DefaultEpilogueISJ_SK_SK_NS1G_6thread17LinearCombinationISJ_Li1EffLNS1L_9ScaleType4KindE0ELNS_15FloatRoundStyleE2ESJ_EENS1_15EpilogueDefaultEEEEEvvEEEEvNT_6ParamsE)
        .other          _ZN7cutlass13device_kernelINS_4gemm6kernel13GemmUniversalIN4cute5tupleIJiiiiEEENS1_10collective13CollectiveMmaINS1_34MainloopSm90TmaGmmaWarpSpecializedILi4ENS5_IJNS4_1CILi1EEENSA_ILi2EEESB_EEENS1_35KernelTmaWarpSpecializedCooperativeEEENS5_IJNSA_ILi128EEENSA_ILi64EEESH_EEENS_10tfloat32_tENS5_IJlSB_lEEESJ_SK_NS4_8TiledMMAINS4_8MMA_AtomIJNS4_4SM904GMMA29MMA_64x64x8_F32TF32TF32_SS_TNILNSO_7ScaleInE1ELSQ_1EEEEEENS4_6LayoutINS5_IJSC_SB_SB_EEENS5_IJSB_NSA_ILi0EEESV_EEEEENS5_IJNS4_10UnderscoreESY_SY_EEEEENS4_23SM90_TMA_LOAD_MULTICASTENS4_14ComposedLayoutINS4_7SwizzleILi3ELi4ELi3EEENS4_18smem_ptr_flag_bitsILi32EEENST_INS5_IJNSA_ILi8EEENSA_ILi32EEEEEENS5_IJS18_SB_EEEEEEEvNS4_8identityENS4_13SM90_TMA_LOADES1C_vS1D_EENS_8epilogue10collective6detail29Sm90TmaWarpSpecializedAdapterINS1H_15DefaultEpilogueISJ_SK_SK_NS1G_6thread17LinearCombinationISJ_Li1EffLNS1L_9ScaleType4KindE0ELNS_15FloatRoundStyleE2ESJ_EENS1_15EpilogueDefaultEEEEEvvEEEEvNT_6ParamsE,@"STO_CUDA_ENTRY STV_DEFAULT"
_ZN7cutlass13device_kernelINS_4gemm6kernel13GemmUniversalIN4cute5tupleIJiiiiEEENS1_10collective13CollectiveMmaINS1_34MainloopSm90TmaGmmaWarpSpecializedILi4ENS5_IJNS4_1CILi1EEENSA_ILi2EEESB_EEENS1_35KernelTmaWarpSpecializedCooperativeEEENS5_IJNSA_ILi128EEENSA_ILi64EEESH_EEENS_10tfloat32_tENS5_IJlSB_lEEESJ_SK_NS4_8TiledMMAINS4_8MMA_AtomIJNS4_4SM904GMMA29MMA_64x64x8_F32TF32TF32_SS_TNILNSO_7ScaleInE1ELSQ_1EEEEEENS4_6LayoutINS5_IJSC_SB_SB_EEENS5_IJSB_NSA_ILi0EEESV_EEEEENS5_IJNS4_10UnderscoreESY_SY_EEEEENS4_23SM90_TMA_LOAD_MULTICASTENS4_14ComposedLayoutINS4_7SwizzleILi3ELi4ELi3EEENS4_18smem_ptr_flag_bitsILi32EEENST_INS5_IJNSA_ILi8EEENSA_ILi32EEEEEENS5_IJS18_SB_EEEEEEEvNS4_8identityENS4_13SM90_TMA_LOADES1C_vS1D_EENS_8epilogue10collective6detail29Sm90TmaWarpSpecializedAdapterINS1H_15DefaultEpilogueISJ_SK_SK_NS1G_6thread17LinearCombinationISJ_Li1EffLNS1L_9ScaleType4KindE0ELNS_15FloatRoundStyleE2ESJ_EENS1_15EpilogueDefaultEEEEEvvEEEEvNT_6ParamsE:
[----:B------:R-:W0:Y:S01]  /*0000*/  LDC R1, c[0x0][0x28] ;  /* 0x00000a00ff017b82 */ /* 0x000e220000000800 */
[----:B------:R-:W1:Y:S01]  /*0010*/  S2R R62, SR_TID.X ;  /* 0x00000000003e7919 */ /* 0x000e620000002100 */
[----:B------:R-:W-:Y:S01]  /*0020*/  ELECT P0, URZ, PT ;  /* 0x00000000003f782f */ /* 0x000fe20003800000 */
[----:B------:R-:W-:Y:S01]  /*0030*/  BSSY B0, `(.L_x_0) ;  /* 0x000000f000007945 */ /* 0x000fe20003800000 */
[--C-:B-1----:R-:W-:Y:S02]  /*0040*/  SHF.R.U32.HI R0, RZ, 0x5, R62.reuse ;  /* 0x00000005ff007819 */ /* 0x102fe4000001163e */
[----:B------:R-:W-:-:S03]  /*0050*/  SHF.R.U32.HI R6, RZ, 0x7, R62 ;  /* 0x00000007ff067819 */ /* 0x000fc6000001163e */
[----:B------:R-:W1:Y:S04]  /*0060*/  SHFL.IDX PT, R3, R0, RZ, 0x1f ;  /* 0x00001fff00037589 */ /* 0x000e6800000e0000 */
[----:B------:R2:W3:Y:S01]  /*0070*/  SHFL.IDX PT, R2, R6, RZ, 0x1f ;  /* 0x00001fff06027589 */ /* 0x0004e200000e0000 */
[----:B-1----:R-:W-:-:S13]  /*0080*/  ISETP.NE.OR P0, PT, R3, RZ, !P0 ;  /* 0x000000ff0300720c */ /* 0x002fda0004705670 */
[----:B0-23--:R-:W-:Y:S05]  /*0090*/  @P0 BRA `(.L_x_1) ;  /* 0x0000000000200947 */ /* 0x00dfea0003800000 */
[----:B------:R-:W-:Y:S02]  /*00a0*/  ULDC.64 UR4, c[0x0][0x198] ;  /* 0x0000660000047ab9 */ /* 0x000fe40000000a00 */
[----:B------:R-:W-:Y:S02]  /*00b0*/  UIADD3 UR6, UP0, UR4, 0xf0, URZ ;  /* 0x000000f004067890 */ /* 0x000fe4000ff1e03f */
[----:B------:R-:W-:Y:S02]  /*00c0*/  UIADD3 UR4, UP1, UR4, 0x1f0, URZ ;  /* 0x000001f004047890 */ /* 0x000fe4000ff3e03f */
[----:B------:R-:W-:Y:S02]  /*00d0*/  UIADD3.X UR7, URZ, UR5, URZ, UP0, !UPT ;  /* 0x000000053f077290 */ /* 0x000fe400087fe43f */
[----:B------:R-:W-:-:S07]  /*00e0*/  UIADD3.X UR5, URZ, UR5, URZ, UP1, !UPT ;  /* 0x000000053f057290 */ /* 0x000fce0008ffe43f */
[----:B------:R0:W-:Y:S02]  /*00f0*/  UTMACCTL.PF [UR6] ;  /* 0x00000000060079b9 */ /* 0x0001e40008040000 */
[----:B------:R0:W-:Y:S02]  /*0100*/  UTMACCTL.PF [UR4] ;  /* 0x00000000040079b9 */ /* 0x0001e40008040000 */
[----:B0-----:R-:W-:Y:S01]  /*0110*/  NOP ;  /* 0x0000000000007918 */ /* 0x001fe20000000000 */
.L_x_1:
[----:B------:R-:W-:Y:S05]  /*0120*/  BSYNC B0 ;  /* 0x0000000000007941 */ /* 0x000fea0003800000 */
.L_x_0:
[----:B------:R-:W0:Y:S02]  /*0130*/  SHFL.IDX PT, R5, R0, RZ, 0x1f ;  /* 0x00001fff00057589 */ /* 0x000e2400000e0000 */
[----:B0-----:R-:W-:-:S13]  /*0140*/  ISETP.NE.AND P0, PT, R5, RZ, PT ;  /* 0x000000ff0500720c */ /* 0x001fda0003f05270 */
[----:B------:R-:W-:Y:S05]  /*0150*/  @P0 BRA `(.L_x_2) ;  /* 0x0000000000580947 */ /* 0x000fea0003800000 */
[----:B------:R-:W0:Y:S01]  /*0160*/  S2UR UR8, SR_CgaCtaId ;  /* 0x00000000000879c3 */ /* 0x000e220000008800 */
[----:B------:R-:W-:Y:S01]  /*0170*/  UMOV UR4, 0x400 ;  /* 0x0000040000047882 */ /* 0x000fe20000000000 */
[----:B------:R-:W-:Y:S01]  /*0180*/  UMOV UR5, 0x1 ;  /* 0x0000000100057882 */ /* 0x000fe20000000000 */
[----:B------:R-:W-:Y:S01]  /*0190*/  UMOV UR6, 0x4 ;  /* 0x0000000400067882 */ /* 0x000fe20000000000 */
[----:B------:R-:W-:Y:S01]  /*01a0*/  ELECT P0, URZ, PT ;  /* 0x00000000003f782f */ /* 0x000fe20003800000 */
[----:B------:R-:W-:-:S04]  /*01b0*/  UIADD3 UR6, -UR6, 0x100000, URZ ;  /* 0x0010000006067890 */ /* 0x000fc8000fffe13f */
[----:B------:R-:W-:Y:S02]  /*01c0*/  USHF.L.U32 UR7, UR6, 0xb, URZ ;  /* 0x0000000b06077899 */ /* 0x000fe4000800063f */
[----:B------:R-:W-:Y:S02]  /*01d0*/  USHF.L.U32 UR6, UR6, 0x1, URZ ;  /* 0x0000000106067899 */ /* 0x000fe4000800063f */
[----:B0-----:R-:W-:Y:S02]  /*01e0*/  ULEA UR8, UR8, UR4, 0x18 ;  /* 0x0000000408087291 */ /* 0x001fe4000f8ec03f */
[----:B------:R-:W-:-:S04]  /*01f0*/  UIADD3 UR4, -UR5, 0x100000, URZ ;  /* 0x0010000005047890 */ /* 0x000fc8000fffe13f */
[----:B------:R-:W-:Y:S02]  /*0200*/  USHF.L.U32 UR5, UR4, 0xb, URZ ;  /* 0x0000000b04057899 */ /* 0x000fe4000800063f */
[----:B------:R-:W-:Y:S01]  /*0210*/  USHF.L.U32 UR4, UR4, 0x1, URZ ;  /* 0x0000000104047899 */ /* 0x000fe2000800063f */
[----:B------:R-:W0:Y:S11]  /*0220*/  FENCE.VIEW.ASYNC.S ;  /* 0x00000000000073c6 */ /* 0x000e360000000000 */
[----:B0-----:R0:W1:Y:S01]  /*0230*/  SYNCS.EXCH.64 URZ, [UR8], UR4 ;  /* 0x00000004083f75b2 */ /* 0x0010620008000100 */
[----:B------:R0:W2:Y:S01]  /*0240*/  SYNCS.EXCH.64 URZ, [UR8+0x20], UR6 ;  /* 0x00002006083f75b2 */ /* 0x0000a20008000100 */
[----:B------:R0:W3:Y:S01]  /*0250*/  SYNCS.EXCH.64 URZ, [UR8+0x8], UR4 ;  /* 0x00000804083f75b2 */ /* 0x0000e20008000100 */
[----:B------:R0:W4:Y:S01]  /*0260*/  SYNCS.EXCH.64 URZ, [UR8+0x28], UR6 ;  /* 0x00002806083f75b2 */ /* 0x0001220008000100 */
[----:B------:R0:W0:Y:S01]  /*0270*/  SYNCS.EXCH.64 URZ, [UR8+0x10], UR4 ;  /* 0x00001004083f75b2 */ /* 0x0000220008000100 */
[----:B------:R0:W0:Y:S01]  /*0280*/  SYNCS.EXCH.64 URZ, [UR8+0x30], UR6 ;  /* 0x00003006083f75b2 */ /* 0x0000220008000100 */
[----:B------:R0:W0:Y:S01]  /*0290*/  SYNCS.EXCH.64 URZ, [UR8+0x18], UR4 ;  /* 0x00001804083f75b2 */ /* 0x0000220008000100 */
[----:B------:R0:W0:Y:S01]  /*02a0*/  SYNCS.EXCH.64 URZ, [UR8+0x38], UR6 ;  /* 0x00003806083f75b2 */ /* 0x0000220008000100 */
[----:B------:R-:W-:Y:S01]  /*02b0*/  NOP ;  /* 0x0000000000007918 */ /* 0x000fe20000000000 */
.L_x_2:
[----:B------:R-:W-:Y:S01]  /*02c0*/  SHF.R.S32.HI R7, RZ, 0x1f, R62 ;  /* 0x0000001fff077819 */ /* 0x000fe2000001143e */
[----:B------:R-:W5:Y:S01]  /*02d0*/  SHFL.IDX PT, R0, R0, RZ, 0x1f ;  /* 0x00001fff00007589 */ /* 0x000f6200000e0000 */
[----:B0-----:R-:W0:Y:S01]  /*02e0*/  S2UR UR8, SR_CTAID.X ;  /* 0x00000000000879c3 */ /* 0x001e220000002500 */
[----:B------:R-:W-:Y:S02]  /*02f0*/  ELECT P0, URZ, PT ;  /* 0x00000000003f782f */ /* 0x000fe40003800000 */
[----:B------:R-:W-:Y:S01]  /*0300*/  LEA.HI R7, R7, R62, RZ, 0x7 ;  /* 0x0000003e07077211 */ /* 0x000fe200078f38ff */
[----:B------:R-:W1:Y:S01]  /*0310*/  S2R R4, SR_CTAID.Y ;  /* 0x0000000000047919 */ /* 0x000e620000002600 */
[----:B------:R-:W-:Y:S01]  /*0320*/  ULDC UR4, c[0x0][0x154] ;  /* 0x0000550000047ab9 */ /* 0x000fe20000000800 */
[----:B------:R-:W-:Y:S01]  /*0330*/  NOP ;  /* 0x0000000000007918 */ /* 0x000fe20000000000 */
[----:B------:R-:W-:Y:S01]  /*0340*/  LOP3.LUT R7, R7, 0xffffff80, RZ, 0xc0, !PT ;  /* 0xffffff8007077812 */ /* 0x000fe200078ec0ff */
[----:B------:R-:W-:Y:S01]  /*0350*/  NOP ;  /* 0x0000000000007918 */ /* 0x000fe20000000000 */
[----:B------:R-:W2:Y:S03]  /*0360*/  LDC R14, c[0x0][0x140] ;  /* 0x00005000ff0e7b82 */ /* 0x000ea60000000800 */
[----:B------:R-:W-:-:S05]  /*0370*/  IMAD.IADD R7, R62, 0x1, -R7 ;  /* 0x000000013e077824 */ /* 0x000fca00078e0a07 */
[----:B------:R-:W-:Y:S01]  /*0380*/  SHF.R.S32.HI R8, RZ, 0x1f, R7 ;  /* 0x0000001fff087819 */ /* 0x000fe20000011407 */
[----:B------:R-:W3:Y:S01]  /*0390*/  LDC R12, c[0x0][0x144] ;  /* 0x00005100ff0c7b82 */ /* 0x000ee20000000800 */
[----:B------:R-:W-:Y:S02]  /*03a0*/  LOP3.LUT P2, RZ, R7, 0x7, RZ, 0xc0, !PT ;  /* 0x0000000707ff7812 */ /* 0x000fe4000784c0ff */
[----:B------:R-:W-:Y:S02]  /*03b0*/  LEA.HI R8, R8, R7, RZ, 0x3 ;  /* 0x0000000708087211 */ /* 0x000fe400078f18ff */
[----:B-----5:R-:W-:Y:S02]  /*03c0*/  ISETP.NE.OR P0, PT, R0, RZ, !P0 ;  /* 0x000000ff0000720c */ /* 0x020fe40004705670 */
[--C-:B------:R-:W-:Y:S02]  /*03d0*/  SHF.R.S32.HI R0, RZ, 0x3, R8.reuse ;  /* 0x00000003ff007819 */ /* 0x100fe40000011408 */
[----:B------:R-:W-:-:S02]  /*03e0*/  SHF.R.S32.HI R9, RZ, 0x1f, R8 ;  /* 0x0000001fff097819 */ /* 0x000fc40000011408 */
[----:B------:R-:W-:Y:S02]  /*03f0*/  SHF.R.S32.HI R8, RZ, 0x1f, R5 ;  /* 0x0000001fff087819 */ /* 0x000fe40000011405 */
[----:B------:R-:W-:Y:S02]  /*0400*/  LEA.HI R9, R9, R0, RZ, 0x2 ;  /* 0x0000000009097211 */ /* 0x000fe400078f10ff */
[----:B------:R-:W-:Y:S02]  /*0410*/  LEA.HI R8, R8, R5, RZ, 0x2 ;  /* 0x0000000508087211 */ /* 0x000fe400078f10ff */
[----:B-1----:R-:W-:Y:S01]  /*0420*/  I2FP.F32.U32 R11, R4 ;  /* 0x00000004000b7245 */ /* 0x002fe20000201000 */
[----:B------:R-:W-:Y:S01]  /*0430*/  VOTEU.ALL UP0, P0 ;  /* 0x00000000003f7886 */ /* 0x000fe20000000000 */
[----:B------:R-:W-:Y:S01]  /*0440*/  LOP3.LUT R10, R8, 0x3ffffffc, RZ, 0xc0, !PT ;  /* 0x3ffffffc080a7812 */ /* 0x000fe200078ec0ff */
[----:B------:R-:W-:Y:S01]  /*0450*/  VOTEU.ALL UP1, P0 ;  /* 0x00000000003f7886 */ /* 0x000fe20000020000 */
[----:B------:R-:W-:Y:S01]  /*0460*/  LOP3.LUT R9, R9, 0xfffffffc, RZ, 0xc0, !PT ;  /* 0xfffffffc09097812 */ /* 0x000fe200078ec0ff */
[----:B------:R-:W-:Y:S01]  /*0470*/  FMUL R13, R11, UR4 ;  /* 0x000000040b0d7c20 */ /* 0x000fe20008400000 */
[----:B------:R-:W1:Y:S01]  /*0480*/  @!UP0 S2UR UR7, SR_CgaCtaId ;  /* 0x00000000000789c3 */ /* 0x000e620000008800 */
[----:B------:R-:W-:Y:S01]  /*0490*/  IMAD.IADD R11, R5, 0x1, -R10 ;  /* 0x00000001050b7824 */ /* 0x000fe200078e0a0a */
[----:B0-----:R-:W-:Y:S01]  /*04a0*/  I2FP.F32.U32 R10, UR8 ;  /* 0x00000008000a7c45 */ /* 0x001fe20008201000 */
[----:B------:R-:W-:Y:S01]  /*04b0*/  IMAD.IADD R8, R0, 0x1, -R9 ;  /* 0x0000000100087824 */ /* 0x000fe200078e0a09 */
[----:B------:R-:W-:Y:S01]  /*04c0*/  ULDC UR4, c[0x0][0x150] ;  /* 0x0000540000047ab9 */ /* 0x000fe20000000800 */
[----:B------:R-:W0:Y:S01]  /*04d0*/  F2I.U32.TRUNC.NTZ R13, R13 ;  /* 0x0000000d000d7305 */ /* 0x000e22000020f000 */
[----:B------:R-:W-:Y:S01]  /*04e0*/  SHF.R.S32.HI R0, RZ, 0x1f, R3 ;  /* 0x0000001fff007819 */ /* 0x000fe20000011403 */
[----:B------:R-:W-:Y:S01]  /*04f0*/  FMUL R10, R10, UR4 ;  /* 0x000000040a0a7c20 */ /* 0x000fe20008400000 */
[----:B------:R-:W5:Y:S01]  /*0500*/  LDC R9, c[0x0][0x148] ;  /* 0x00005200ff097b82 */ /* 0x000f620000000800 */
[----:B------:R-:W-:Y:S01]  /*0510*/  IMAD R8, R11, 0x4, R8 ;  /* 0x000000040b087824 */ /* 0x000fe200078e0208 */
[----:B------:R-:W-:Y:S01]  /*0520*/  LEA.HI R0, R0, R3, RZ, 0x2 ;  /* 0x0000000300007211 */ /* 0x000fe200078f10ff */
[----:B------:R-:W-:Y:S01]  /*0530*/  UMOV UR4, 0x20 ;  /* 0x0000002000047882 */ /* 0x000fe20000000000 */
[----:B------:R-:W-:Y:S01]  /*0540*/  @!UP0 UMOV UR6, 0x400 ;  /* 0x0000040000068882 */ /* 0x000fe20000000000 */
[----:B------:R-:W4:Y:S01]  /*0550*/  F2I.U32.TRUNC.NTZ R10, R10 ;  /* 0x0000000a000a7305 */ /* 0x000f22000020f000 */
[----:B------:R-:W-:Y:S01]  /*0560*/  LOP3.LUT R0, R0, 0xfffffffc, RZ, 0xc0, !PT ;  /* 0xfffffffc00007812 */ /* 0x000fe200078ec0ff */
[----:B------:R-:W-:Y:S01]  /*0570*/  IMAD.SHL.U32 R19, R8, 0x4, RZ ;  /* 0x0000000408137824 */ /* 0x000fe200078e00ff */
[----:B------:R-:W-:-:S04]  /*0580*/  @!UP0 UIADD3 UR4, -UR4, 0x100000, URZ ;  /* 0x0010000004048890 */ /* 0x000fc8000fffe13f */
[----:B------:R-:W-:Y:S02]  /*0590*/  @!UP0 USHF.L.U32 UR5, UR4, 0xb, URZ ;  /* 0x0000000b04058899 */ /* 0x000fe4000800063f */
[----:B------:R-:W-:Y:S01]  /*05a0*/  @!UP0 USHF.L.U32 UR4, UR4, 0x1, URZ ;  /* 0x0000000104048899 */ /* 0x000fe2000800063f */
[----:B--2---:R-:W-:Y:S01]  /*05b0*/  ISETP.EQ.U32.AND P3, PT, R14, 0x1, PT ;  /* 0x000000010e00780c */ /* 0x004fe20003f62070 */
[----:B------:R-:W-:Y:S01]  /*05c0*/  IMAD.IADD R3, R3, 0x1, -R0 ;  /* 0x0000000103037824 */ /* 0x000fe200078e0a00 */
[----:B------:R-:W-:Y:S01]  /*05d0*/  LOP3.LUT R19, R8, 0xc, R19, 0x78, !PT ;  /* 0x0000000c08137812 */ /* 0x000fe200078e7813 */
[----:B0-----:R-:W-:Y:S02]  /*05e0*/  IMAD.MOV R22, RZ, RZ, -R13 ;  /* 0x000000ffff167224 */ /* 0x001fe400078e0a0d */
[----:B------:R-:W-:Y:S01]  /*05f0*/  VIADD R8, R2, 0xffffffff ;  /* 0xffffffff02087836 */ /* 0x000fe20000000000 */
[----:B-1----:R-:W-:Y:S01]  /*0600*/  @!UP0 ULEA UR6, UR7, UR6, 0x18 ;  /* 0x0000000607068291 */ /* 0x002fe2000f8ec03f */
[----:B------:R-:W-:Y:S01]  /*0610*/  ISETP.NE.AND P1, PT, R3, 0x3, PT ;  /* 0x000000030300780c */ /* 0x000fe20003f25270 */
[----:B------:R-:W-:Y:S01]  /*0620*/  VOTEU.ALL UP0, P0 ;  /* 0x00000000003f7886 */ /* 0x000fe20000000000 */
[----:B------:R-:W-:Y:S01]  /*0630*/  ISETP.LT.U32.AND P0, PT, R19, 0x2, !P2 ;  /* 0x000000021300780c */ /* 0x000fe20005701070 */
[----:B----4-:R-:W-:Y:S01]  /*0640*/  IMAD.MOV R7, RZ, RZ, -R10 ;  /* 0x000000ffff077224 */ /* 0x010fe200078e0a0a */
[----:B------:R-:W-:-:S02]  /*0650*/  ISETP.EQ.OR P1, PT, R3, RZ, !P1 ;  /* 0x000000ff0300720c */ /* 0x000fc40004f22670 */
[----:B------:R-:W-:Y:S01]  /*0660*/  ISETP.GE.U32.AND P5, PT, R8, 0x2, PT ;  /* 0x000000020800780c */ /* 0x000fe20003fa6070 */
[----:B-----5:R-:W-:Y:S01]  /*0670*/  IMAD R0, R9, R22, R4 ;  /* 0x0000001609007224 */ /* 0x020fe200078e0204 */
[----:B------:R-:W-:Y:S01]  /*0680*/  ISETP.EQ.AND P1, PT, R2, RZ, P1 ;  /* 0x000000ff0200720c */ /* 0x000fe20000f22270 */
[----:B---3--:R-:W-:Y:S01]  /*0690*/  IMAD R7, R12, R7, UR8 ;  /* 0x000000080c077e24 */ /* 0x008fe2000f8e0207 */
[----:B------:R-:W-:Y:S01]  /*06a0*/  ISETP.NE.AND P2, PT, R2, RZ, PT ;  /* 0x000000ff0200720c */ /* 0x000fe20003f45270 */
[----:B------:R-:W0:Y:S02]  /*06b0*/  FENCE.VIEW.ASYNC.S ;  /* 0x00000000000073c6 */ /* 0x000e240000000000 */
[----:B0-----:R0:W1:Y:S01]  /*06c0*/  @!UP0 SYNCS.EXCH.64 URZ, [UR6+0x50], UR4 ;  /* 0x00005004063f85b2 */ /* 0x0010620008000100 */
[----:B------:R-:W-:Y:S02]  /*06d0*/  ISETP.NE.AND P4, PT, R0, R19, PT ;  /* 0x000000130000720c */ /* 0x000fe40003f85270 */
[----:B------:R-:W-:-:S02]  /*06e0*/  SEL R18, RZ, 0x1, !P1 ;  /* 0x00000001ff127807 */ /* 0x000fc40004800000 */
[----:B------:R-:W-:Y:S02]  /*06f0*/  ISETP.EQ.OR P4, PT, R7, RZ, !P4 ;  /* 0x000000ff0700720c */ /* 0x000fe40006782670 */
[----:B------:R-:W-:Y:S02]  /*0700*/  LOP3.LUT R0, R62, 0x7f, RZ, 0xc0, !PT ;  /* 0x0000007f3e007812 */ /* 0x000fe400078ec0ff */
[----:B------:R-:W-:Y:S02]  /*0710*/  PLOP3.LUT P0, PT, P0, P4, PT, 0x80, 0x0 ;  /* 0x000000000000781c */ /* 0x000fe40000709070 */
[----:B------:R-:W-:Y:S02]  /*0720*/  SEL R18, R18, 0x2, P5 ;  /* 0x0000000212127807 */ /* 0x000fe40002800000 */
[----:B------:R-:W-:Y:S01]  /*0730*/  P2R R68, PR, RZ, 0x1 ;  /* 0x00000001ff447803 */ /* 0x000fe20000000000 */
[----:B------:R0:W2:Y:S01]  /*0740*/  @!UP1 SYNCS.EXCH.64 URZ, [UR6+0x58], UR4 ;  /* 0x00005804063f95b2 */ /* 0x0000a20008000100 */
[----:B------:R-:W-:Y:S01]  /*0750*/  NOP ;  /* 0x0000000000007918 */ /* 0x000fe20000000000 */
[----:B------:R-:W-:Y:S06]  /*0760*/  @!P3 BRA `(.L_x_3) ;  /* 0x000000000008b947 */ /* 0x000fec0003800000 */
[----:B-12---:R-:W-:Y:S01]  /*0770*/  UCGABAR_ARV ;  /* 0x00000000000079c7 */ /* 0x006fe20008000000 */
[----:B------:R-:W-:Y:S05]  /*0780*/  BRA `(.L_x_4) ;  /* 0x0000000000047947 */ /* 0x000fea0003800000 */
.L_x_3:
[----:B-12---:R-:W-:Y:S01]  /*0790*/  NOP ;  /* 0x0000000000007918 */ /* 0x006fe20000000000 */
.L_x_4:
[----:B------:R-:W1:Y:S01]  /*07a0*/  LDC R2, c[0x0][0x65c] ;  /* 0x00019700ff027b82 */ /* 0x000e620000000800 */
[----:B------:R-:W-:Y:S02]  /*07b0*/  IMAD.U32 R10, RZ, RZ, UR8 ;  /* 0x00000008ff0a7e24 */ /* 0x000fe4000f8e00ff */
[----:B------:R-:W-:Y:S01]  /*07c0*/  IMAD.MOV.U32 R11, RZ, RZ, RZ ;  /* 0x000000ffff0b7224 */ /* 0x000fe200078e00ff */
[----:B-1----:R-:W-:-:S04]  /*07d0*/  ISETP.NE.AND P1, PT, R2, 0x1, PT ;  /* 0x000000010200780c */ /* 0x002fc80003f25270 */
[----:B------:R-:W-:-:S09]  /*07e0*/  P2R R5, PR, RZ, 0x2 ;  /* 0x00000002ff057803 */ /* 0x000fd20000000000 */
[----:B------:R-:W1:Y:S01]  /*07f0*/  @P1 LDC R17, c[0x0][0x10] ;  /* 0x00000400ff111b82 */ /* 0x000e620000000800 */
[----:B------:R-:W-:Y:S02]  /*0800*/  @P1 IMAD.MOV.U32 R5, RZ, RZ, RZ ;  /* 0x000000ffff051224 */ /* 0x000fe400078e00ff */
[----:B------:R-:W-:-:S05]  /*0810*/  @P1 IMAD.MOV.U32 R15, RZ, RZ, RZ ;  /* 0x000000ffff0f1224 */ /* 0x000fca00078e00ff */
[----:B------:R-:W2:Y:S01]  /*0820*/  @!P1 LDC R13, c[0x0][0xc] ;  /* 0x00000300ff0d9b82 */ /* 0x000ea20000000800 */
[----:B0-----:R-:W-:Y:S01]  /*0830*/  ULDC UR4, c[0x0][0xc] ;  /* 0x0000030000047ab9 */ /* 0x001fe20000000800 */
[----:B------:R-:W-:Y:S01]  /*0840*/  ULDC UR5, c[0x0][0x10] ;  /* 0x0000040000057ab9 */ /* 0x000fe20000000800 */
[----:B------:R-:W-:Y:S01]  /*0850*/  ULDC UR6, c[0x0][0x14] ;  /* 0x0000050000067ab9 */ /* 0x000fe20000000800 */
[----:B------:R-:W-:-:S04]  /*0860*/  UIMAD.WIDE.U32 UR4, UR4, UR5, URZ ;  /* 0x00000005040472a5 */ /* 0x000fc8000f8e003f */
[----:B------:R-:W-:Y:S02]  /*0870*/  UIMAD.WIDE.U32 UR38, UR4, UR6, URZ ;  /* 0x00000006042672a5 */ /* 0x000fe4000f8e003f */
[----:B------:R-:W-:-:S04]  /*0880*/  UIMAD UR41, UR5, UR6, URZ ;  /* 0x00000006052972a4 */ /* 0x000fc8000f8e023f */
[----:B------:R-:W-:Y:S01]  /*0890*/  UIADD3 UR41, UR39, UR41, URZ ;  /* 0x0000002927297290 */ /* 0x000fe2000fffe03f */
[----:B-1----:R-:W-:-:S04]  /*08a0*/  @P1 IMAD.WIDE.U32 R16, R17, UR8, R4 ;  /* 0x0000000811101c25 */ /* 0x002fc8000f8e0004 */
[----:B------:R-:W-:Y:S02]  /*08b0*/  @P1 IMAD.IADD R17, R17, 0x1, R15 ;  /* 0x0000000111111824 */ /* 0x000fe400078e020f */
[----:B--2---:R-:W-:-:S04]  /*08c0*/  @!P1 IMAD.WIDE.U32 R10, R4, R13, R10 ;  /* 0x0000000d040a9225 */ /* 0x004fc800078e000a */
[----:B------:R-:W-:Y:S02]  /*08d0*/  @!P1 IMAD.MOV.U32 R16, RZ, RZ, R10 ;  /* 0x000000ffff109224 */ /* 0x000fe400078e000a */
[----:B------:R-:W-:Y:S01]  /*08e0*/  @!P1 IMAD.MOV.U32 R17, RZ, RZ, R11 ;  /* 0x000000ffff119224 */ /* 0x000fe200078e000b */
[----:B------:R-:W-:Y:S06]  /*08f0*/  @!P3 BRA `(.L_x_5) ;  /* 0x00000000000cb947 */ /* 0x000fec0003800000 */
[----:B------:R-:W-:Y:S01]  /*0900*/  UCGABAR_WAIT ;  /* 0x0000000000007dc7 */ /* 0x000fe20008000000 */
[----:B------:R-:W-:Y:S01]  /*0910*/  CCTL.IVALL ;  /* 0x00000000ff00798f */ /* 0x000fe20002000000 */
[----:B------:R-:W-:Y:S05]  /*0920*/  BRA `(.L_x_6) ;  /* 0x0000000000047947 */ /* 0x000fea0003800000 */
.L_x_5:
[----:B------:R-:W-:Y:S06]  /*0930*/  BAR.SYNC.DEFER_BLOCKING 0x0 ;  /* 0x0000000000007b1d */ /* 0x000fec0000010000 */
.L_x_6:
[----:B------:R-:W-:Y:S05]  /*0940*/  @!P2 BRA `(.L_x_7) ;  /* 0x0000004000d4a947 */ /* 0x000fea0003800000 */
[----:B------:R-:W-:-:S13]  /*0950*/  ISETP.GT.U32.AND P0, PT, R8, 0x1, PT ;  /* 0x000000010800780c */ /* 0x000fda0003f04070 */
[----:B------:R-:W-:Y:S05]  /*0960*/  @P0 EXIT ;  /* 0x000000000000094d */ /* 0x000fea0003800000 */
[----:B------:R-:W-:Y:S01]  /*0970*/  ULDC.64 UR4, c[0x0][0x650] ;  /* 0x0001940000047ab9 */ /* 0x000fe20000000a00 */
[----:B------:R-:W-:Y:S01]  /*0980*/  PRMT R3, RZ, 0x7610, R3 ;  /* 0x00007610ff037816 */ /* 0x000fe20000000003 */
[----:B------:R-:W-:Y:S01]  /*0990*/  IMAD.MOV.U32 R71, RZ, RZ, -0x1 ;  /* 0xffffffffff477424 */ /* 0x000fe200078e00ff */
[----:B------:R-:W-:Y:S01]  /*09a0*/  ISETP.GE.U32.AND P0, PT, R16, UR4, PT ;  /* 0x0000000410007c0c */ /* 0x000fe2000bf06070 */
[----:B------:R-:W-:Y:S02]  /*09b0*/  IMAD.MOV.U32 R70, RZ, RZ, -0x1 ;  /* 0xffffffffff467424 */ /* 0x000fe400078e00ff */
[----:B------:R-:W-:Y:S01]  /*09c0*/  IMAD.MOV.U32 R67, RZ, RZ, -0x1 ;  /* 0xffffffffff437424 */ /* 0x000fe200078e00ff */
[----:B------:R-:W-:-:S13]  /*09d0*/  ISETP.GE.U32.AND.EX P0, PT, R17, UR5, PT, P0 ;  /* 0x0000000511007c0c */ /* 0x000fda000bf06100 */
[----:B------:R-:W-:Y:S05]  /*09e0*/  @P0 BRA `(.L_x_8) ;  /* 0x0000000400280947 */ /* 0x000fea0003800000 */
[----:B------:R-:W0:Y:S01]  /*09f0*/  LDC.64 R24, c[0x0][0x628] ;  /* 0x00018a00ff187b82 */ /* 0x000e220000000a00 */
[----:B------:R-:W-:Y:S02]  /*0a00*/  IMAD.MOV.U32 R10, RZ, RZ, R16 ;  /* 0x000000ffff0a7224 */ /* 0x000fe400078e0010 */
[----:B------:R-:W-:-:S05]  /*0a10*/  IMAD.MOV.U32 R11, RZ, RZ, R17 ;  /* 0x000000ffff0b7224 */ /* 0x000fca00078e0011 */
[----:B------:R-:W1:Y:S08]  /*0a20*/  LDC R8, c[0x0][0x630] ;  /* 0x00018c00ff087b82 */ /* 0x000e700000000800 */
[----:B------:R-:W2:Y:S01]  /*0a30*/  LDC.64 R26, c[0x0][0x620] ;  /* 0x00018800ff1a7b82 */ /* 0x000ea20000000a00 */
[----:B0-----:R-:W-:-:S04]  /*0a40*/  ISETP.NE.U32.AND P0, PT, R24, RZ, PT ;  /* 0x000000ff1800720c */ /* 0x001fc80003f05070 */
[----:B------:R-:W-:-:S13]  /*0a50*/  ISETP.NE.AND.EX P0, PT, R25, RZ, PT, P0 ;  /* 0x000000ff1900720c */ /* 0x000fda0003f05300 */
[----:B-12---:R-:W-:Y:S05]  /*0a60*/  @!P0 BRA `(.L_x_9) ;  /* 0x0000000000288947 */ /* 0x006fea0003800000 */
[----:B------:R-:W0:Y:S02]  /*0a70*/  LDC R3, c[0x0][0x634] ;  /* 0x00018d00ff037b82 */ /* 0x000e240000000800 */
[----:B0-----:R-:W-:-:S05]  /*0a80*/  IADD3 R3, P0, R16, R3, RZ ;  /* 0x0000000310037210 */ /* 0x001fca0007f1e0ff */
[----:B------:R-:W-:-:S04]  /*0a90*/  IMAD.X R21, RZ, RZ, R17, P0 ;  /* 0x000000ffff157224 */ /* 0x000fc800000e0611 */
[----:B------:R-:W-:-:S04]  /*0aa0*/  IMAD.WIDE.U32 R10, R21, R24, RZ ;  /* 0x00000018150a7225 */ /* 0x000fc800078e00ff */
[----:B------:R-:W-:-:S04]  /*0ab0*/  IMAD.WIDE.U32 R12, P0, R3, R25, R10 ;  /* 0x00000019030c7225 */ /* 0x000fc8000780000a */
[----:B------:R-:W-:-:S04]  /*0ac0*/  IMAD.WIDE.U32 R10, R3, R24, RZ ;  /* 0x00000018030a7225 */ /* 0x000fc800078e00ff */
[----:B------:R-:W-:Y:S01]  /*0ad0*/  IMAD.X R15, RZ, RZ, RZ, P0 ;  /* 0x000000ffff0f7224 */ /* 0x000fe200000e06ff */
[----:B------:R-:W-:Y:S01]  /*0ae0*/  IADD3 RZ, P0, R11, R12, RZ ;  /* 0x0000000c0bff7210 */ /* 0x000fe20007f1e0ff */
[----:B------:R-:W-:-:S04]  /*0af0*/  IMAD.MOV.U32 R14, RZ, RZ, R13 ;  /* 0x000000ffff0e7224 */ /* 0x000fc800078e000d */
[----:B------:R-:W-:-:S08]  /*0b00*/  IMAD.WIDE.U32.X R10, R21, R25, R14, P0 ;  /* 0x00000019150a7225 */ /* 0x000fd000000e040e */
.L_x_9:
[----:B------:R-:W0:Y:S01]  /*0b10*/  LDC.64 R30, c[0x0][0x640] ;  /* 0x00019000ff1e7b82 */ /* 0x000e220000000a00 */
[--C-:B------:R-:W-:Y:S01]  /*0b20*/  SHF.R.U64 R67, R10, R8, R11.reuse ;  /* 0x000000080a437219 */ /* 0x100fe2000000120b */
[----:B------:R-:W-:Y:S01]  /*0b30*/  IMAD R22, R9, R22, R4 ;  /* 0x0000001609167224 */ /* 0x000fe200078e0204 */
[----:B------:R-:W-:Y:S01]  /*0b40*/  SHF.R.U32.HI R3, RZ, R8, R11 ;  /* 0x00000008ff037219 */ /* 0x000fe2000001160b */
[----:B------:R-:W-:Y:S01]  /*0b50*/  IMAD.MOV.U32 R23, RZ, RZ, 0x1 ;  /* 0x00000001ff177424 */ /* 0x000fe200078e00ff */
[----:B------:R-:W-:-:S03]  /*0b60*/  IADD3 R5, P0, RZ, -R67, RZ ;  /* 0x80000043ff057210 */ /* 0x000fc60007f1e0ff */
[----:B------:R-:W1:Y:S02]  /*0b70*/  LDC R12, c[0x0][0x618] ;  /* 0x00018600ff0c7b82 */ /* 0x000e640000000800 */
[----:B------:R-:W-:Y:S02]  /*0b80*/  IMAD.X R3, RZ, RZ, ~R3, P0 ;  /* 0x000000ffff037224 */ /* 0x000fe400000e0e03 */
[----:B------:R-:W-:-:S04]  /*0b90*/  IMAD.WIDE.U32 R10, R5, R26, R16 ;  /* 0x0000001a050a7225 */ /* 0x000fc800078e0010 */
[----:B------:R-:W2:Y:S01]  /*0ba0*/  LDC R20, c[0x0][0x608] ;  /* 0x00018200ff147b82 */ /* 0x000ea20000000800 */
[----:B------:R-:W-:Y:S02]  /*0bb0*/  IMAD R8, R3, R26, RZ ;  /* 0x0000001a03087224 */ /* 0x000fe400078e02ff */
[----:B------:R-:W-:Y:S02]  /*0bc0*/  IMAD.MOV.U32 R3, RZ, RZ, -0x1 ;  /* 0xffffffffff037424 */ /* 0x000fe400078e00ff */
[----:B------:R-:W-:-:S03]  /*0bd0*/  IMAD R5, R5, R27, R8 ;  /* 0x0000001b05057224 */ /* 0x000fc600078e0208 */
[----:B------:R-:W3:Y:S01]  /*0be0*/  LDC R28, c[0x0][0x658] ;  /* 0x00019600ff1c7b82 */ /* 0x000ee20000000800 */
[----:B------:R-:W-:Y:S01]  /*0bf0*/  IMAD.IADD R5, R11, 0x1, R5 ;  /* 0x000000010b057824 */ /* 0x000fe200078e0205 */
[----:B0-----:R-:W-:-:S04]  /*0c00*/  ISETP.NE.U32.AND P0, PT, R30, RZ, PT ;  /* 0x000000ff1e00720c */ /* 0x001fc80003f05070 */
[----:B------:R-:W-:Y:S02]  /*0c10*/  ISETP.NE.AND.EX P0, PT, R31, RZ, PT, P0 ;  /* 0x000000ff1f00720c */ /* 0x000fe40003f05300 */
[----:B------:R-:W0:Y:S01]  /*0c20*/  LDC R24, c[0x0][0x600] ;  /* 0x00018000ff187b82 */ /* 0x000e220000000800 */
[-CC-:B-1----:R-:W-:Y:S02]  /*0c30*/  SHF.R.U64 R14, R10, R12.reuse, R5.reuse ;  /* 0x0000000c0a0e7219 */ /* 0x182fe40000001205 */
[----:B------:R-:W-:-:S05]  /*0c40*/  SHF.R.U32.HI R5, RZ, R12, R5 ;  /* 0x0000000cff057219 */ /* 0x000fca0000011605 */
[----:B------:R-:W1:Y:S01]  /*0c50*/  LDC R15, c[0x0][0x648] ;  /* 0x00019200ff0f7b82 */ /* 0x000e620000000800 */
[-CC-:B--2---:R-:W-:Y:S02]  /*0c60*/  SHF.R.U64 R27, R14, R20.reuse, R5.reuse ;  /* 0x000000140e1b7219 */ /* 0x184fe40000001205 */
[----:B------:R-:W-:-:S05]  /*0c70*/  SHF.R.U32.HI R5, RZ, R20, R5 ;  /* 0x00000014ff057219 */ /* 0x000fca0000011605 */
[----:B------:R-:W2:Y:S01]  /*0c80*/  LDC R21, c[0x0][0x638] ;  /* 0x00018e00ff157b82 */ /* 0x000ea20000000800 */
[-CC-:B---3--:R-:W-:Y:S02]  /*0c90*/  SHF.R.U64 R20, R27, R28.reuse, R5.reuse ;  /* 0x0000001c1b147219 */ /* 0x188fe40000001205 */
[-C--:B------:R-:W-:Y:S02]  /*0ca0*/  SHF.L.U32 R3, R3, R28.reuse, RZ ;  /* 0x0000001c03037219 */ /* 0x080fe400000006ff */
[----:B------:R-:W-:Y:S01]  /*0cb0*/  SHF.R.U32.HI R5, RZ, R28, R5 ;  /* 0x0000001cff057219 */ /* 0x000fe20000011605 */
[----:B------:R-:W-:Y:S01]  /*0cc0*/  IMAD.MOV.U32 R4, RZ, RZ, R20 ;  /* 0x000000ffff047224 */ /* 0x000fe200078e0014 */
[----:B------:R-:W-:Y:S01]  /*0cd0*/  LOP3.LUT R12, RZ, R3, RZ, 0x33, !PT ;  /* 0x00000003ff0c7212 */ /* 0x000fe200078e33ff */
[----:B------:R-:W3:Y:S01]  /*0ce0*/  LDC R25, c[0x0][0x610] ;  /* 0x00018400ff197b82 */ /* 0x000ee20000000800 */
[----:B------:R-:W-:Y:S05]  /*0cf0*/  @!P0 BRA `(.L_x_10) ;  /* 0x0000000000288947 */ /* 0x000fea0003800000 */
[----:B------:R-:W4:Y:S02]  /*0d00*/  LDC R3, c[0x0][0x64c] ;  /* 0x00019300ff037b82 */ /* 0x000f240000000800 */
[----:B----4-:R-:W-:-:S05]  /*0d10*/  IADD3 R3, P0, R20, R3, RZ ;  /* 0x0000000314037210 */ /* 0x010fca0007f1e0ff */
        /* <DEDUP_REMOVED lines=8> */
.L_x_10:
[----:B-1----:R-:W-:Y:S01]  /*0da0*/  SHF.R.U64 R4, R4, R15, R5 ;  /* 0x0000000f04047219 */ /* 0x002fe20000001205 */
[----:B0-----:R-:W-:Y:S01]  /*0db0*/  VIADD R5, R24, 0xffffffff ;  /* 0xffffffff18057836 */ /* 0x001fe20000000000 */
[----:B------:R-:W-:Y:S02]  /*0dc0*/  SHF.L.U32 R3, R23, R28, RZ ;  /* 0x0000001c17037219 */ /* 0x000fe400000006ff */
[----:B------:R-:W-:Y:S01]  /*0dd0*/  LOP3.LUT R12, R27, R12, RZ, 0xc0, !PT ;  /* 0x0000000c1b0c7212 */ /* 0x000fe200078ec0ff */
[----:B------:R-:W-:Y:S01]  /*0de0*/  IMAD.MOV R8, RZ, RZ, -R4 ;  /* 0x000000ffff087224 */ /* 0x000fe200078e0a04 */
[----:B------:R-:W-:-:S03]  /*0df0*/  SEL R7, R7, R22, !P1 ;  /* 0x0000001607077207 */ /* 0x000fc60004800000 */
[----:B------:R-:W-:Y:S01]  /*0e00*/  IMAD R12, R3, R4, R12 ;  /* 0x00000004030c7224 */ /* 0x000fe200078e020c */
[----:B------:R-:W-:Y:S01]  /*0e10*/  LOP3.LUT R4, R14, R5, RZ, 0xc0, !PT ;  /* 0x000000050e047212 */ /* 0x000fe200078ec0ff */
[----:B--2---:R-:W-:Y:S02]  /*0e20*/  IMAD R3, R8, R21, R20 ;  /* 0x0000001508037224 */ /* 0x004fe400078e0214 */
[----:B---3--:R-:W-:Y:S02]  /*0e30*/  IMAD R7, R12, R25, R7 ;  /* 0x000000190c077224 */ /* 0x008fe400078e0207 */
[----:B------:R-:W-:Y:S02]  /*0e40*/  IMAD.MOV.U32 R5, RZ, RZ, 0x1 ;  /* 0x00000001ff057424 */ /* 0x000fe400078e00ff */
[----:B------:R-:W-:-:S03]  /*0e50*/  IMAD R4, R3, R24, R4 ;  /* 0x0000001803047224 */ /* 0x000fc600078e0204 */
[----:B------:R-:W-:Y:S02]  /*0e60*/  PRMT R3, R5, 0x7610, R3 ;  /* 0x0000761005037816 */ /* 0x000fe40000000003 */
[----:B------:R-:W-:Y:S02]  /*0e70*/  SEL R70, R4, R7, !P1 ;  /* 0x0000000704467207 */ /* 0x000fe40004800000 */
[----:B------:R-:W-:-:S07]  /*0e80*/  SEL R71, R7, R4, !P1 ;  /* 0x0000000407477207 */ /* 0x000fce0004800000 */
.L_x_8:
[----:B------:R-:W-:-:S08]  /*0e90*/  NOP ;  /* 0x0000000000007918 */ /* 0x000fd00000000000 */
[----:B------:R-:W0:Y:S02]  /*0ea0*/  USETMAXREG.TRY_ALLOC.CTAPOOL UP0, 0xe8 ;  /* 0x000000e8000079c8 */ /* 0x000e240008000600 */
[----:B0-----:R-:W-:-:S13]  /*0eb0*/  PLOP3.LUT P0, PT, PT, PT, UP0, 0x80, 0x0 ;  /* 0x000000000000781c */ /* 0x001fda0003f0f008 */
[----:B------:R-:W-:Y:S05]  /*0ec0*/  @!P0 BRA `(.L_x_8) ;  /* 0xfffffffc00f08947 */ /* 0x000fea000383ffff */
[----:B------:R-:W-:Y:S01]  /*0ed0*/  ULDC.64 UR4, c[0x0][0x598] ;  /* 0x0001660000047ab9 */ /* 0x000fe20000000a00 */
[----:B------:R-:W-:Y:S01]  /*0ee0*/  ULDC.64 UR36, c[0x0][0x208] ;  /* 0x0000820000247ab9 */ /* 0x000fe20000000a00 */
[----:B------:R-:W-:-:S04]  /*0ef0*/  ISETP.NE.U32.AND P0, PT, RZ, UR4, PT ;  /* 0x00000004ff007c0c */ /* 0x000fc8000bf05070 */
[----:B------:R-:W-:-:S13]  /*0f00*/  ISETP.NE.AND.EX P0, PT, RZ, UR5, PT, P0 ;  /* 0x00000005ff007c0c */ /* 0x000fda000bf05300 */
[----:B------:R-:W-:Y:S05]  /*0f10*/  @!P0 BRA `(.L_x_11) ;  /* 0x00000000001c8947 */ /* 0x000fea0003800000 */
[----:B------:R-:W0:Y:S02]  /*0f20*/  LDC.64 R4, c[0x0][0x598] ;  /* 0x00016600ff047b82 */ /* 0x000e240000000a00 */
[----:B0-----:R-:W2:Y:S02]  /*0f30*/  LDG.E.64 R4, desc[UR36][R4.64] ;  /* 0x0000002404047981 */ /* 0x001ea4000c1e1b00 */
[----:B--2---:R-:W-:-:S04]  /*0f40*/  ISETP.NE.U32.AND P0, PT, R4, RZ, PT ;  /* 0x000000ff0400720c */ /* 0x004fc80003f05070 */
[----:B------:R-:W-:-:S13]  /*0f50*/  ISETP.NE.AND.EX P0, PT, R5, RZ, PT, P0 ;  /* 0x000000ff0500720c */ /* 0x000fda0003f05300 */
[----:B------:R-:W-:Y:S05]  /*0f60*/  @!P0 BRA `(.L_x_11) ;  /* 0x0000000000088947 */ /* 0x000fea0003800000 */
[----:B------:R0:W5:Y:S01]  /*0f70*/  LD.E R56, desc[UR36][R4.64] ;  /* 0x0000002404387980 */ /* 0x000162000c101900 */
[----:B------:R-:W-:Y:S05]  /*0f80*/  BRA `(.L_x_12) ;  /* 0x0000000000247947 */ /* 0x000fea0003800000 */
.L_x_11:
[----:B------:R-:W-:Y:S02]  /*0f90*/  ULDC.64 UR4, c[0x0][0x588] ;  /* 0x0001620000047ab9 */ /* 0x000fe40000000a00 */
[----:B------:R-:W-:-:S04]  /*0fa0*/  ISETP.NE.U32.AND P0, PT, RZ, UR4, PT ;  /* 0x00000004ff007c0c */ /* 0x000fc8000bf05070 */
[----:B------:R-:W-:-:S13]  /*0fb0*/  ISETP.NE.AND.EX P0, PT, RZ, UR5, PT, P0 ;  /* 0x00000005ff007c0c */ /* 0x000fda000bf05300 */
[----:B------:R-:W-:Y:S05]  /*0fc0*/  @!P0 BRA `(.L_x_13) ;  /* 0x00000000000c8947 */ /* 0x000fea0003800000 */
[----:B------:R-:W0:Y:S02]  /*0fd0*/  LDC.64 R56, c[0x0][0x588] ;  /* 0x00016200ff387b82 */ /* 0x000e240000000a00 */
[----:B0-----:R1:W5:Y:S01]  /*0fe0*/  LDG.E R56, desc[UR36][R56.64] ;  /* 0x0000002438387981 */ /* 0x001362000c1e1900 */
[----:B------:R-:W-:Y:S05]  /*0ff0*/  BRA `(.L_x_12) ;  /* 0x0000000000087947 */ /* 0x000fea0003800000 */
.L_x_13:
[----:B------:R-:W-:Y:S02]  /*1000*/  ULDC UR4, c[0x0][0x580] ;  /* 0x0001600000047ab9 */ /* 0x000fe40000000800 */
[----:B------:R-:W-:-:S07]  /*1010*/  IMAD.U32 R56, RZ, RZ, UR4 ;  /* 0x00000004ff387e24 */ /* 0x000fce000f8e00ff */
.L_x_12:
[----:B------:R-:W-:Y:S02]  /*1020*/  ULDC.64 UR4, c[0x0][0x5a0] ;  /* 0x0001680000047ab9 */ /* 0x000fe40000000a00 */
[----:B------:R-:W-:-:S04]  /*1030*/  ISETP.NE.U32.AND P0, PT, RZ, UR4, PT ;  /* 0x00000004ff007c0c */ /* 0x000fc8000bf05070 */
[----:B------:R-:W-:-:S13]  /*1040*/  ISETP.NE.AND.EX P0, PT, RZ, UR5, PT, P0 ;  /* 0x00000005ff007c0c */ /* 0x000fda000bf05300 */
[----:B------:R-:W-:Y:S05]  /*1050*/  @!P0 BRA `(.L_x_14) ;  /* 0x00000000001c8947 */ /* 0x000fea0003800000 */
[----:B0-----:R-:W0:Y:S02]  /*1060*/  LDC.64 R4, c[0x0][0x5a0] ;  /* 0x00016800ff047b82 */ /* 0x001e240000000a00 */
[----:B0-----:R-:W2:Y:S02]  /*1070*/  LDG.E.64 R4, desc[UR36][R4.64] ;  /* 0x0000002404047981 */ /* 0x001ea4000c1e1b00 */
[----:B--2---:R-:W-:-:S04]  /*1080*/  ISETP.NE.U32.AND P0, PT, R4, RZ, PT ;  /* 0x000000ff0400720c */ /* 0x004fc80003f05070 */
[----:B------:R-:W-:-:S13]  /*1090*/  ISETP.NE.AND.EX P0, PT, R5, RZ, PT, P0 ;  /* 0x000000ff0500720c */ /* 0x000fda0003f05300 */
[----:B------:R-:W-:Y:S05]  /*10a0*/  @!P0 BRA `(.L_x_14) ;  /* 0x0000000000088947 */ /* 0x000fea0003800000 */
[----:B-1----:R0:W5:Y:S01]  /*10b0*/  LD.E R57, desc[UR36][R4.64] ;  /* 0x0000002404397980 */ /* 0x002162000c101900 */
[----:B------:R-:W-:Y:S05]  /*10c0*/  BRA `(.L_x_15) ;  /* 0x0000000000247947 */ /* 0x000fea0003800000 */
.L_x_14:
[----:B------:R-:W-:Y:S02]  /*10d0*/  ULDC.64 UR4, c[0x0][0x590] ;  /* 0x0001640000047ab9 */ /* 0x000fe40000000a00 */
[----:B------:R-:W-:-:S04]  /*10e0*/  ISETP.NE.U32.AND P0, PT, RZ, UR4, PT ;  /* 0x00000004ff007c0c */ /* 0x000fc8000bf05070 */
[----:B------:R-:W-:-:S13]  /*10f0*/  ISETP.NE.AND.EX P0, PT, RZ, UR5, PT, P0 ;  /* 0x00000005ff007c0c */ /* 0x000fda000bf05300 */
[----:B------:R-:W-:Y:S05]  /*1100*/  @!P0 BRA `(.L_x_16) ;  /* 0x00000000000c8947 */ /* 0x000fea0003800000 */
[----:B0-----:R-:W1:Y:S02]  /*1110*/  LDC.64 R4, c[0x0][0x590] ;  /* 0x00016400ff047b82 */ /* 0x001e640000000a00 */
[----:B-1----:R1:W5:Y:S01]  /*1120*/  LDG.E R57, desc[UR36][R4.64] ;  /* 0x0000002404397981 */ /* 0x002362000c1e1900 */
[----:B------:R-:W-:Y:S05]  /*1130*/  BRA `(.L_x_15) ;  /* 0x0000000000087947 */ /* 0x000fea0003800000 */
.L_x_16:
[----:B------:R-:W-:Y:S02]  /*1140*/  ULDC UR4, c[0x0][0x584] ;  /* 0x0001610000047ab9 */ /* 0x000fe40000000800 */
[----:B-1----:R-:W-:-:S07]  /*1150*/  IMAD.U32 R57, RZ, RZ, UR4 ;  /* 0x00000004ff397e24 */ /* 0x002fce000f8e00ff */
.L_x_15:
[----:B------:R-:W-:-:S13]  /*1160*/  LOP3.LUT P0, RZ, R3, 0xff, RZ, 0xc0, !PT ;  /* 0x000000ff03ff7812 */ /* 0x000fda000780c0ff */
[----:B------:R-:W-:Y:S05]  /*1170*/  @!P0 EXIT ;  /* 0x000000000000894d */ /* 0x000fea0003800000 */
[----:B------:R-:W2:Y:S01]  /*1180*/  LDC R60, c[0x0][0x658] ;  /* 0x00019600ff3c7b82 */ /* 0x000ea20000000800 */
[----:B------:R-:W-:Y:S01]  /*1190*/  ULDC.64 UR6, c[0x0][0x288] ;  /* 0x0000a20000067ab9 */ /* 0x000fe20000000a00 */
[----:B------:R-:W-:Y:S01]  /*11a0*/  LOP3.LUT R6, R6, 0x1, RZ, 0xc0, !PT ;  /* 0x0000000106067812 */ /* 0x000fe200078ec0ff */
[----:B------:R-:W-:Y:S01]  /*11b0*/  UIADD3 UR4, UR7, 0x3f, URZ ;  /* 0x0000003f07047890 */ /* 0x000fe2000fffe03f */
[----:B------:R-:W-:Y:S01]  /*11c0*/  SHF.R.U32.HI R3, RZ, 0x2, R62 ;  /* 0x00000002ff037819 */ /* 0x000fe2000001163e */
[----:B01----:R-:W-:Y:S01]  /*11d0*/  IMAD.MOV.U32 R5, RZ, RZ, -0x1 ;  /* 0xffffffffff057424 */ /* 0x003fe200078e00ff */
[----:B------:R-:W-:Y:S01]  /*11e0*/  SHF.R.U32.HI R0, RZ, 0x1, R0 ;  /* 0x00000001ff007819 */ /* 0x000fe20000011600 */
[----:B------:R-:W-:Y:S01]  /*11f0*/  USHF.R.S32.HI UR5, URZ, 0x1f, UR4 ;  /* 0x0000001f3f057899 */ /* 0x000fe20008011404 */
[----:B------:R-:W0:Y:S01]  /*1200*/  LDC.64 R58, c[0x0][0x5c8] ;  /* 0x00017200ff3a7b82 */ /* 0x000e220000000a00 */
[----:B------:R-:W-:Y:S01]  /*1210*/  IMAD.SHL.U32 R22, R6, 0x40, RZ ;  /* 0x0000004006167824 */ /* 0x000fe200078e00ff */
[----:B------:R-:W-:Y:S01]  /*1220*/  LOP3.LUT R3, R3, 0x7, RZ, 0xc0, !PT ;  /* 0x0000000703037812 */ /* 0x000fe200078ec0ff */
[----:B------:R-:W-:Y:S01]  /*1230*/  ULEA.HI UR5, UR5, UR4, URZ, 0x6 ;  /* 0x0000000405057291 */ /* 0x000fe2000f8f303f */
[----:B------:R-:W-:Y:S01]  /*1240*/  LOP3.LUT R0, R0, 0x30, RZ, 0xc0, !PT ;  /* 0x0000003000007812 */ /* 0x000fe200078ec0ff */
[----:B------:R-:W-:Y:S01]  /*1250*/  IMAD.MOV.U32 R7, RZ, RZ, 0x1 ;  /* 0x00000001ff077424 */ /* 0x000fe200078e00ff */
[--C-:B------:R-:W-:Y:S01]  /*1260*/  LOP3.LUT R22, R22, 0x40, R3.reuse, 0xe2, !PT ;  /* 0x0000004016167812 */ /* 0x100fe200078ee203 */
[----:B------:R-:W-:Y:S01]  /*1270*/  USHF.R.S32.HI UR43, URZ, 0x6, UR5 ;  /* 0x000000063f2b7899 */ /* 0x000fe20008011405 */
[----:B------:R-:W1:Y:S01]  /*1280*/  LDC R64, c[0x0][0x600] ;  /* 0x00018000ff407b82 */ /* 0x000e620000000800 */
[----:B------:R-:W-:Y:S01]  /*1290*/  IADD3 R3, RZ, -R0, -R3 ;  /* 0x80000000ff037210 */ /* 0x000fe20007ffe803 */
[----:B------:R-:W-:Y:S01]  /*12a0*/  IMAD.U32 R4, RZ, RZ, UR6 ;  /* 0x00000006ff047e24 */ /* 0x000fe2000f8e00ff */
[C---:B------:R-:W-:Y:S01]  /*12b0*/  LOP3.LUT R61, R62.reuse, 0x3, RZ, 0xc0, !PT ;  /* 0x000000033e3d7812 */ /* 0x040fe200078ec0ff */
[----:B------:R-:W-:Y:S01]  /*12c0*/  UISETP.LT.AND UP0, UPT, UR43, 0x1, UPT ;  /* 0x000000012b00788c */ /* 0x000fe2000bf01270 */
[----:B------:R-:W-:Y:S01]  /*12d0*/  LOP3.LUT R63, R62, 0x80, RZ, 0xc0, !PT ;  /* 0x000000803e3f7812 */ /* 0x000fe200078ec0ff */
[----:B------:R-:W-:Y:S01]  /*12e0*/  IMAD R3, R6, -0x40, R3 ;  /* 0xffffffc006037824 */ /* 0x000fe200078e0203 */
[----:B------:R-:W-:Y:S01]  /*12f0*/  ULDC UR4, c[0x0][0x284] ;  /* 0x0000a10000047ab9 */ /* 0x000fe20000000800 */
[----:B--2---:R-:W-:Y:S01]  /*1300*/  SHF.L.U32 R5, R5, R60, RZ ;  /* 0x0000003c05057219 */ /* 0x004fe200000006ff */
[----:B------:R-:W-:Y:S01]  /*1310*/  USEL UR44, UR43, 0x1, UP0 ;  /* 0x000000012b2c7887 */ /* 0x000fe20008000000 */
[----:B------:R-:W-:Y:S01]  /*1320*/  IMAD R61, R61, -0x2, R4 ;  /* 0xfffffffe3d3d7824 */ /* 0x000fe200078e0204 */
[----:B------:R-:W-:Y:S01]  /*1330*/  LOP3.LUT R22, R22, R0, RZ, 0xfc, !PT ;  /* 0x0000000016167212 */ /* 0x000fe200078efcff */
[----:B------:R-:W-:Y:S01]  /*1340*/  IMAD.SHL.U32 R62, R62, 0x2, RZ ;  /* 0x000000023e3e7824 */ /* 0x000fe200078e00ff */
[----:B------:R-:W-:Y:S01]  /*1350*/  SHF.L.U32 R60, R7, R60, RZ ;  /* 0x0000003c073c7219 */ /* 0x000fe200000006ff */
[----:B------:R-:W-:Y:S01]  /*1360*/  VIADD R66, R3, UR4 ;  /* 0x0000000403427c36 */ /* 0x000fe20008000000 */
[----:B------:R-:W-:Y:S01]  /*1370*/  LOP3.LUT R69, R18, 0x1, RZ, 0xfc, !PT ;  /* 0x0000000112457812 */ /* 0x000fe200078efcff */
[----:B------:R-:W-:Y:S01]  /*1380*/  IMAD.MOV.U32 R23, RZ, RZ, RZ ;  /* 0x000000ffff177224 */ /* 0x000fe200078e00ff */
[C---:B0-----:R-:W-:Y:S01]  /*1390*/  SHF.L.U64.HI R59, R58.reuse, 0x3, R59 ;  /* 0x000000033a3b7819 */ /* 0x041fe2000001023b */
[----:B------:R-:W-:Y:S01]  /*13a0*/  IMAD.SHL.U32 R58, R58, 0x8, RZ ;  /* 0x000000083a3a7824 */ /* 0x000fe200078e00ff */
[----:B------:R-:W-:Y:S01]  /*13b0*/  SHF.R.U32.HI R63, RZ, 0x7, R63 ;  /* 0x00000007ff3f7819 */ /* 0x000fe2000001163f */
[----:B------:R-:W-:Y:S01]  /*13c0*/  UIADD3 UR44, UR43, -UR44, URZ ;  /* 0x8000002c2b2c7290 */ /* 0x000fe2000fffe03f */
[----:B------:R-:W-:Y:S01]  /*13d0*/  LOP3.LUT R65, RZ, R5, RZ, 0x33, !PT ;  /* 0x00000005ff417212 */ /* 0x000fe200078e33ff */
[----:B------:R-:W-:Y:S01]  /*13e0*/  UMOV UR40, URZ ;  /* 0x0000003f00287c82 */ /* 0x000fe20008000000 */
[----:B------:R-:W-:Y:S01]  /*13f0*/  UMOV UR42, URZ ;  /* 0x0000003f002a7c82 */ /* 0x000fe20008000000 */
[----:B-1----:R-:W-:-:S08]  /*1400*/  VIADD R64, R64, 0xffffffff ;  /* 0xffffffff40407836 */ /* 0x002fd00000000000 */
.L_x_98:
[----:B0-----:R-:W0:Y:S01]  /*1410*/  SHFL.IDX PT, R0, R63, RZ, 0x1f ;  /* 0x00001fff3f007589 */ /* 0x001e2200000e0000 */
[----:B-1----:R-:W1:Y:S01]  /*1420*/  S2UR UR7, SR_CgaCtaId ;  /* 0x00000000000779c3 */ /* 0x002e620000008800 */
[----:B------:R-:W-:Y:S01]  /*1430*/  UMOV UR6, 0x400 ;  /* 0x0000040000067882 */ /* 0x000fe20000000000 */
[----:B0-----:R-:W-:Y:S01]  /*1440*/  R2UR UR4, R0 ;  /* 0x00000000000472ca */ /* 0x001fe200000e0000 */
[----:B-1----:R-:W-:-:S12]  /*1450*/  ULEA UR6, UR7, UR6, 0x18 ;  /* 0x0000000607067291 */ /* 0x002fd8000f8ec03f */
[----:B------:R-:W-:-:S04]  /*1460*/  ULEA.HI UR5, UR4, UR4, URZ, 0x1 ;  /* 0x0000000404057291 */ /* 0x000fc8000f8f083f */
[----:B------:R-:W-:-:S04]  /*1470*/  ULOP3.LUT UR5, UR5, 0x7fffe, URZ, 0xc0, !UPT ;  /* 0x0007fffe05057892 */ /* 0x000fc8000f8ec03f */
[----:B------:R-:W-:-:S03]  /*1480*/  UIADD3 UR5, UR4, -UR5, URZ ;  /* 0x8000000504057290 */ /* 0x000fc6000fffe03f */
[----:B------:R-:W-:Y:S01]  /*1490*/  ULDC UR4, c[0x0][0x28c] ;  /* 0x0000a30000047ab9 */ /* 0x000fe20000000800 */
[----:B------:R-:W-:Y:S01]  /*14a0*/  ULEA UR5, UR5, UR6, 0xd ;  /* 0x0000000605057291 */ /* 0x000fe2000f8e683f */
[----:B------:R-:W-:-:S03]  /*14b0*/  ISETP.LT.AND P0, PT, RZ, UR4, PT ;  /* 0x00000004ff007c0c */ /* 0x000fc6000bf01270 */
[----:B------:R-:W-:-:S04]  /*14c0*/  UIADD3 UR5, UR5, 0x100, URZ ;  /* 0x0000010005057890 */ /* 0x000fc8000fffe03f */
[----:B------:R-:W-:-:S04]  /*14d0*/  USHF.R.U32.HI UR5, URZ, 0x4, UR5 ;  /* 0x000000043f057899 */ /* 0x000fc80008011605 */
[----:B------:R-:W-:-:S04]  /*14e0*/  ULOP3.LUT UR5, UR5, 0x3fff, URZ, 0xc0, !UPT ;  /* 0x00003fff05057892 */ /* 0x000fc8000f8ec03f */
[----:B------:R-:W-:Y:S01]  /*14f0*/  ULOP3.LUT UR45, UR5, 0x10000, URZ, 0xfc, !UPT ;  /* 0x00010000052d7892 */ /* 0x000fe2000f8efc3f */
[----:B---345:R-:W-:Y:S11]  /*1500*/  @P0 BRA `(.L_x_17) ;  /* 0x0000000000400947 */ /* 0x038ff60003800000 */
[----:B------:R-:W-:Y:S01]  /*1510*/  MOV R0, 0x0 ;  /* 0x0000000000007802 */ /* 0x000fe20000000f00 */
[----:B------:R-:W-:Y:S01]  /*1520*/  ULDC.64 UR4, c[0x4][0x68] ;  /* 0x01001a0000047ab9 */ /* 0x000fe20000000a00 */
[----:B------:R-:W-:Y:S01]  /*1530*/  ULDC.64 UR6, c[0x4][0x8] ;  /* 0x0100020000067ab9 */ /* 0x000fe20000000a00 */
[----:B------:R-:W-:Y:S01]  /*1540*/  IMAD.U32 R4, RZ, RZ, UR4 ;  /* 0x00000004ff047e24 */ /* 0x000fe2000f8e00ff */
[----:B------:R0:W1:Y:S01]  /*1550*/  LDC.64 R14, c[0x4][R0] ;  /* 0x01000000000e7b82 */ /* 0x0000620000000a00 */
[----:B------:R-:W-:Y:S01]  /*1560*/  IMAD.U32 R5, RZ, RZ, UR5 ;  /* 0x00000005ff057e24 */ /* 0x000fe2000f8e00ff */
[----:B------:R-:W-:Y:S01]  /*1570*/  ULDC.64 UR4, c[0x4][0x70] ;  /* 0x01001c0000047ab9 */ /* 0x000fe20000000a00 */
[----:B------:R-:W-:Y:S02]  /*1580*/  IMAD.U32 R10, RZ, RZ, UR6 ;  /* 0x00000006ff0a7e24 */ /* 0x000fe4000f8e00ff */
[----:B------:R-:W-:Y:S02]  /*1590*/  IMAD.U32 R6, RZ, RZ, UR4 ;  /* 0x00000004ff067e24 */ /* 0x000fe4000f8e00ff */
[----:B------:R-:W-:-:S02]  /*15a0*/  IMAD.U32 R7, RZ, RZ, UR5 ;  /* 0x00000005ff077e24 */ /* 0x000fc4000f8e00ff */
[----:B------:R-:W-:Y:S02]  /*15b0*/  IMAD.U32 R11, RZ, RZ, UR7 ;  /* 0x00000007ff0b7e24 */ /* 0x000fe4000f8e00ff */
[----:B------:R-:W-:Y:S02]  /*15c0*/  IMAD.MOV.U32 R8, RZ, RZ, 0x1e1 ;  /* 0x000001e1ff087424 */ /* 0x000fe400078e00ff */
[----:B------:R-:W-:Y:S02]  /*15d0*/  IMAD.MOV.U32 R12, RZ, RZ, 0x1 ;  /* 0x00000001ff0c7424 */ /* 0x000fe400078e00ff */
[----:B0-----:R-:W-:-:S07]  /*15e0*/  IMAD.MOV.U32 R13, RZ, RZ, RZ ;  /* 0x000000ffff0d7224 */ /* 0x001fce00078e00ff */
[----:B------:R-:W-:-:S07]  /*15f0*/  LEPC R20, `(.L_x_17) ;  /* 0x000000001014794e */ /* 0x000fce0000000000 */
[----:B-1---5:R-:W-:Y:S05]  /*1600*/  CALL.ABS.NOINC R14 ;  /* 0x000000000e007343 */ /* 0x022fea0003c00000 */
.L_x_17:
[----:B------:R-:W-:-:S13]  /*1610*/  ISETP.NE.AND P0, PT, R69, 0x3, PT ;  /* 0x000000034500780c */ /* 0x000fda0003f05270 */
[----:B------:R-:W-:Y:S05]  /*1620*/  @!P0 BRA `(.L_x_18) ;  /* 0x0000000000048947 */ /* 0x000fea0003800000 */
[----:B------:R-:W-:Y:S01]  /*1630*/  BPT.TRAP 0x1 ;  /* 0x000000040000795c */ /* 0x000fe20000300000 */
.L_x_18:
[----:B------:R-:W0:Y:S01]  /*1640*/  S2UR UR5, SR_CgaCtaId ;  /* 0x00000000000579c3 */ /* 0x000e220000008800 */
[----:B------:R-:W-:Y:S01]  /*1650*/  UMOV UR4, 0x400 ;  /* 0x0000040000047882 */ /* 0x000fe20000000000 */
[----:B------:R-:W-:Y:S02]  /*1660*/  IMAD.U32 R0, RZ, RZ, UR40 ;  /* 0x00000028ff007e24 */ /* 0x000fe4000f8e00ff */
[----:B------:R-:W-:-:S03]  /*1670*/  IMAD.U32 R3, RZ, RZ, UR42 ;  /* 0x0000002aff037e24 */ /* 0x000fc6000f8e00ff */
[----:B------:R-:W-:Y:S01]  /*1680*/  SHF.L.U32 R0, R0, 0x1f, RZ ;  /* 0x0000001f00007819 */ /* 0x000fe200000006ff */
[----:B0-----:R-:W-:-:S06]  /*1690*/  ULEA UR4, UR5, UR4, 0x18 ;  /* 0x0000000405047291 */ /* 0x001fcc000f8ec03f */
[----:B------:R-:W-:-:S04]  /*16a0*/  IMAD.U32 R6, RZ, RZ, UR4 ;  /* 0x00000004ff067e24 */ /* 0x000fc8000f8e00ff */
[----:B------:R-:W-:-:S04]  /*16b0*/  IMAD R3, R3, 0x8, R6 ;  /* 0x0000000803037824 */ /* 0x000fc800078e0206 */
[----:B------:R0:W1:Y:S01]  /*16c0*/  SYNCS.PHASECHK.TRANS64.TRYWAIT P1, [R3+URZ], R0 ;  /* 0x00000000030075a7 */ /* 0x000062000802017f */
[----:B------:R-:W-:Y:S05]  /*16d0*/  @!P0 BRA `(.L_x_19) ;  /* 0x0000000000048947 */ /* 0x000fea0003800000 */
[----:B------:R-:W-:Y:S01]  /*16e0*/  BPT.TRAP 0x1 ;  /* 0x000000040000795c */ /* 0x000fe20000300000 */
.L_x_19:
[----:B------:R-:W-:-:S05]  /*16f0*/  IMAD.U32 R4, RZ, RZ, UR44 ;  /* 0x0000002cff047e24 */ /* 0x000fca000f8e00ff */
[----:B------:R-:W-:Y:S01]  /*1700*/  ISETP.GE.AND P2, PT, R4, 0x1, PT ;  /* 0x000000010400780c */ /* 0x000fe20003f46270 */
[----:B-1----:R-:W-:-:S12]  /*1710*/  @P1 BRA `(.L_x_20) ;  /* 0x0000000000081947 */ /* 0x002fd80003800000 */
[----:B------:R-:W1:Y:S02]  /*1720*/  SYNCS.PHASECHK.TRANS64.TRYWAIT P1, [R3+URZ], R0 ;  /* 0x00000000030075a7 */ /* 0x000e64000802017f */
[----:B-1----:R-:W-:Y:S05]  /*1730*/  @!P1 BRA `(.L_x_21) ;  /* 0x0000004800d89947 */ /* 0x002fea0003800000 */
.L_x_20:
[----:B------:R-:W-:Y:S05]  /*1740*/  WARPSYNC.ALL ;  /* 0x0000000000007948 */ /* 0x000fea0003800000 */
[----:B------:R-:W-:Y:S01]  /*1750*/  R2UR UR4, R6 ;  /* 0x00000000060472ca */ /* 0x000fe200000e0000 */
[----:B------:R-:W-:Y:S01]  /*1760*/  ULEA UR5, UR42, UR45, 0xb ;  /* 0x0000002d2a057291 */ /* 0x000fe2000f8e583f */
[----:B------:R-:W-:Y:S01]  /*1770*/  WARPGROUP.ARRIVE ;  /* 0x00000000000079c5 */ /* 0x000fe20000000000 */
[----:B------:R-:W-:Y:S01]  /*1780*/  UMOV UR9, 0x40000040 ;  /* 0x4000004000097882 */ /* 0x000fe20000000000 */
[----:B------:R-:W-:-:S04]  /*1790*/  UMOV UR11, 0x40000040 ;  /* 0x40000040000b7882 */ /* 0x000fc80000000000 */
[----:B------:R-:W-:-:S05]  /*17a0*/  UMOV UR8, UR5 ;  /* 0x0000000500087c82 */ /* 0x000fca0008000000 */
[----:B------:R-:W-:-:S04]  /*17b0*/  UIADD3 UR4, UR4, 0x20100, URZ ;  /* 0x0002010004047890 */ /* 0x000fc8000fffe03f */
[----:B------:R-:W-:-:S04]  /*17c0*/  USHF.R.U32.HI UR4, URZ, 0x4, UR4 ;  /* 0x000000043f047899 */ /* 0x000fc80008011604 */
[----:B------:R-:W-:-:S04]  /*17d0*/  ULOP3.LUT UR4, UR4, 0x3fff, URZ, 0xc0, !UPT ;  /* 0x00003fff04047892 */ /* 0x000fc8000f8ec03f */
[----:B------:R-:W-:-:S04]  /*17e0*/  ULOP3.LUT UR4, UR4, 0x10000, URZ, 0xfc, !UPT ;  /* 0x0001000004047892 */ /* 0x000fc8000f8efc3f */
[----:B------:R-:W-:-:S07]  /*17f0*/  ULEA UR6, UR42, UR4, 0xa ;  /* 0x000000042a067291 */ /* 0x000fce000f8e503f */
[----:B------:R-:W-:Y:S02]  /*1800*/  UMOV UR10, UR6 ;  /* 0x00000006000a7c82 */ /* 0x000fe40008000000 */
[----:B------:R-:W-:Y:S01]  /*1810*/  HGMMA.64x64x8.F32.TF32 R24, gdesc[UR8], RZ, !UPT, gsb0 ;  /* 0x04e00000081879f0 */ /* 0x000fe2000c0028ff */
[----:B------:R-:W-:Y:S02]  /*1820*/  UIADD3 UR8, UR5, 0x2, URZ ;  /* 0x0000000205087890 */ /* 0x000fe4000fffe03f */
[----:B------:R-:W-:Y:S01]  /*1830*/  UIADD3 UR10, UR6, 0x2, URZ ;  /* 0x00000002060a7890 */ /* 0x000fe2000fffe03f */
[----:B------:R-:W-:Y:S01]  /*1840*/  UMOV UR9, 0x40000040 ;  /* 0x4000004000097882 */ /* 0x000fe20000000000 */
[----:B------:R-:W-:Y:S01]  /*1850*/  UMOV UR11, 0x40000040 ;  /* 0x40000040000b7882 */ /* 0x000fe20000000000 */
[----:B------:R-:W-:Y:S02]  /*1860*/  WARPGROUP.DEPBAR.LE gsb0, 0x0 ;  /* 0x00008000000079c5 */ /* 0x000fe40000010000 */
[----:B------:R-:W-:-:S06]  /*1870*/  WARPGROUP.ARRIVE ;  /* 0x00000000000079c5 */ /* 0x000fcc0000000000 */
[----:B------:R-:W-:Y:S01]  /*1880*/  HGMMA.64x64x8.F32.TF32 R24, gdesc[UR8], R24, gsb0 ;  /* 0x04e00000081879f0 */ /* 0x000fe20008002818 */
        /* <DEDUP_REMOVED lines=41> */
[----:B------:R-:W-:Y:S03]  /*1b20*/  HGMMA.64x64x8.F32.TF32 R24, gdesc[UR8], R24, gsb0 ;  /* 0x04e00000081879f0 */ /* 0x000fe60008002818 */
[----:B------:R-:W-:Y:S02]  /*1b30*/  WARPGROUP.DEPBAR.LE gsb0, 0x0 ;  /* 0x00008000000079c5 */ /* 0x000fe40000010000 */
[----:B------:R-:W-:Y:S05]  /*1b40*/  @!P2 BRA `(.L_x_22) ;  /* 0x000000040098a947 */ /* 0x000fea0003800000 */
[----:B------:R-:W-:Y:S01]  /*1b50*/  UIADD3 UR5, UR42, 0x1, URZ ;  /* 0x000000012a057890 */ /* 0x000fe2000fffe03f */
[----:B01----:R-:W-:Y:S02]  /*1b60*/  IMAD.U32 R0, RZ, RZ, UR44 ;  /* 0x0000002cff007e24 */ /* 0x003fe4000f8e00ff */
[----:B------:R-:W-:Y:S01]  /*1b70*/  IMAD.U32 R3, RZ, RZ, UR42 ;  /* 0x0000002aff037e24 */ /* 0x000fe2000f8e00ff */
[----:B------:R-:W-:-:S04]  /*1b80*/  UISETP.NE.AND UP0, UPT, UR5, 0x4, UPT ;  /* 0x000000040500788c */ /* 0x000fc8000bf05270 */
[----:B------:R-:W-:Y:S02]  /*1b90*/  USEL UR6, URZ, 0x1, UP0 ;  /* 0x000000013f067887 */ /* 0x000fe40008000000 */
[----:B------:R-:W-:Y:S02]  /*1ba0*/  USEL UR5, UR5, URZ, UP0 ;  /* 0x0000003f05057287 */ /* 0x000fe40008000000 */
[----:B------:R-:W-:-:S06]  /*1bb0*/  ULOP3.LUT UR6, UR40, UR6, URZ, 0x3c, !UPT ;  /* 0x0000000628067292 */ /* 0x000fcc000f8e3c3f */
[----:B------:R-:W-:-:S07]  /*1bc0*/  IMAD.U32 R7, RZ, RZ, UR6 ;  /* 0x00000006ff077e24 */ /* 0x000fce000f8e00ff */
.L_x_29:
[----:B------:R-:W-:Y:S05]  /*1bd0*/  @!P0 BRA `(.L_x_23) ;  /* 0x0000000000048947 */ /* 0x000fea0003800000 */
[----:B------:R-:W-:Y:S01]  /*1be0*/  BPT.TRAP 0x1 ;  /* 0x000000040000795c */ /* 0x000fe20000300000 */
.L_x_23:
[----:B------:R-:W0:Y:S01]  /*1bf0*/  S2UR UR7, SR_CgaCtaId ;  /* 0x00000000000779c3 */ /* 0x000e220000008800 */
[----:B------:R-:W-:Y:S01]  /*1c00*/  UMOV UR6, 0x400 ;  /* 0x0000040000067882 */ /* 0x000fe20000000000 */
[----:B------:R-:W-:Y:S01]  /*1c10*/  IMAD.U32 R5, RZ, RZ, UR5 ;  /* 0x00000005ff057e24 */ /* 0x000fe2000f8e00ff */
[----:B------:R-:W-:Y:S01]  /*1c20*/  SHF.L.U32 R4, R7, 0x1f, RZ ;  /* 0x0000001f07047819 */ /* 0x000fe200000006ff */
[----:B0-----:R-:W-:-:S06]  /*1c30*/  ULEA UR6, UR7, UR6, 0x18 ;  /* 0x0000000607067291 */ /* 0x001fcc000f8ec03f */
[----:B------:R-:W-:-:S04]  /*1c40*/  IMAD.U32 R6, RZ, RZ, UR6 ;  /* 0x00000006ff067e24 */ /* 0x000fc8000f8e00ff */
[----:B------:R-:W-:-:S04]  /*1c50*/  IMAD R5, R5, 0x8, R6 ;  /* 0x0000000805057824 */ /* 0x000fc800078e0206 */
[----:B------:R0:W1:Y:S01]  /*1c60*/  SYNCS.PHASECHK.TRANS64.TRYWAIT P1, [R5+URZ], R4 ;  /* 0x00000004050075a7 */ /* 0x000062000802017f */
[----:B------:R-:W-:Y:S05]  /*1c70*/  @!P0 BRA `(.L_x_24) ;  /* 0x0000000000048947 */ /* 0x000fea0003800000 */
[----:B------:R-:W-:Y:S01]  /*1c80*/  BPT.TRAP 0x1 ;  /* 0x000000040000795c */ /* 0x000fe20000300000 */
.L_x_24:
[----:B-1----:R-:W-:Y:S05]  /*1c90*/  @P1 BRA `(.L_x_25) ;  /* 0x0000000000081947 */ /* 0x002fea0003800000 */
[----:B------:R-:W1:Y:S02]  /*1ca0*/  SYNCS.PHASECHK.TRANS64.TRYWAIT P1, [R5+URZ], R4 ;  /* 0x00000004050075a7 */ /* 0x000e64000802017f */
[----:B-1----:R-:W-:Y:S05]  /*1cb0*/  @!P1 BRA `(.L_x_26) ;  /* 0x00000044008c9947 */ /* 0x002fea0003800000 */
.L_x_25:
[----:B------:R-:W-:Y:S01]  /*1cc0*/  ULEA UR6, UR5, UR45, 0xb ;  /* 0x0000002d05067291 */ /* 0x000fe2000f8e583f */
[----:B------:R-:W-:Y:S01]  /*1cd0*/  WARPGROUP.ARRIVE ;  /* 0x00000000000079c5 */ /* 0x000fe20000000000 */
[----:B------:R-:W-:Y:S01]  /*1ce0*/  ULEA UR7, UR5, UR4, 0xa ;  /* 0x0000000405077291 */ /* 0x000fe2000f8e503f */
[----:B------:R-:W-:Y:S01]  /*1cf0*/  UMOV UR9, 0x40000040 ;  /* 0x4000004000097882 */ /* 0x000fe20000000000 */
[----:B------:R-:W-:-:S03]  /*1d00*/  UMOV UR11, 0x40000040 ;  /* 0x40000040000b7882 */ /* 0x000fc60000000000 */
[----:B------:R-:W-:Y:S02]  /*1d10*/  UMOV UR8, UR6 ;  /* 0x0000000600087c82 */ /* 0x000fe40008000000 */
[----:B------:R-:W-:Y:S02]  /*1d20*/  UMOV UR10, UR7 ;  /* 0x00000007000a7c82 */ /* 0x000fe40008000000 */
[----:B------:R-:W-:Y:S01]  /*1d30*/  HGMMA.64x64x8.F32.TF32 R24, gdesc[UR8], R24, gsb0 ;  /* 0x04e00000081879f0 */ /* 0x000fe20008002818 */
[----:B------:R-:W-:Y:S02]  /*1d40*/  UIADD3 UR8, UR6, 0x2, URZ ;  /* 0x0000000206087890 */ /* 0x000fe4000fffe03f */
[----:B------:R-:W-:Y:S01]  /*1d50*/  UIADD3 UR10, UR7, 0x2, URZ ;  /* 0x00000002070a7890 */ /* 0x000fe2000fffe03f */
[----:B------:R-:W-:Y:S01]  /*1d60*/  UMOV UR9, 0x40000040 ;  /* 0x4000004000097882 */ /* 0x000fe20000000000 */
[----:B------:R-:W-:Y:S01]  /*1d70*/  UMOV UR11, 0x40000040 ;  /* 0x40000040000b7882 */ /* 0x000fe20000000000 */
[----:B------:R-:W-:-:S02]  /*1d80*/  WARPGROUP.DEPBAR.LE gsb0, 0x0 ;  /* 0x00008000000079c5 */ /* 0x000fc40000010000 */
        /* <DEDUP_REMOVED lines=46> */
[----:B------:R-:W-:Y:S01]  /*2070*/  BPT.TRAP 0x1 ;  /* 0x000000040000795c */ /* 0x000fe20000300000 */
.L_x_27:
[----:B------:R-:W-:-:S13]  /*2080*/  ISETP.NE.AND P1, PT, R68, RZ, PT ;  /* 0x000000ff4400720c */ /* 0x000fda0003f25270 */
[----:B01----:R-:W-:-:S04]  /*2090*/  @P1 IMAD R4, R3, 0x8, R6 ;  /* 0x0000000803041824 */ /* 0x003fc800078e0206 */
[----:B------:R-:W-:-:S05]  /*20a0*/  @P1 VIADD R4, R4, 0x20 ;  /* 0x0000002004041836 */ /* 0x000fca0000000000 */
[----:B------:R-:W-:-:S04]  /*20b0*/  @P1 PRMT R4, R19, 0x654, R4 ;  /* 0x0000065413041816 */ /* 0x000fc80000000004 */
[----:B------:R0:W-:Y:S01]  /*20c0*/  @P1 SYNCS.ARRIVE.TRANS64.RED.A1T0 RZ, [R4+URZ], RZ ;  /* 0x000000ff04ff19a7 */ /* 0x0001e2000810043f */
[----:B------:R-:W-:-:S13]  /*20d0*/  ISETP.GT.U32.AND P1, PT, R18, 0x1, PT ;  /* 0x000000011200780c */ /* 0x000fda0003f24070 */
[----:B0-----:R-:W-:Y:S05]  /*20e0*/  @P1 BRA `(.L_x_28) ;  /* 0x0000000000041947 */ /* 0x001fea0003800000 */
[----:B------:R-:W-:Y:S01]  /*20f0*/  BPT.TRAP 0x1 ;  /* 0x000000040000795c */ /* 0x000fe20000300000 */
.L_x_28:
[----:B------:R-:W-:Y:S01]  /*2100*/  UIADD3 UR5, UR5, 0x1, URZ ;  /* 0x0000000105057890 */ /* 0x000fe2000fffe03f */
[C---:B------:R-:W-:Y:S01]  /*2110*/  ISETP.GT.AND P2, PT, R0.reuse, 0x1, PT ;  /* 0x000000010000780c */ /* 0x040fe20003f44270 */
[----:B------:R-:W-:Y:S02]  /*2120*/  VIADD R3, R3, 0x1 ;  /* 0x0000000103037836 */ /* 0x000fe40000000000 */
[----:B------:R-:W-:Y:S01]  /*2130*/  UISETP.NE.AND UP0, UPT, UR5, 0x4, UPT ;  /* 0x000000040500788c */ /* 0x000fe2000bf05270 */
[----:B------:R-:W-:Y:S02]  /*2140*/  VIADD R0, R0, 0xffffffff ;  /* 0xffffffff00007836 */ /* 0x000fe40000000000 */
[C---:B------:R-:W-:Y:S01]  /*2150*/  ISETP.NE.AND P1, PT, R3.reuse, 0x4, PT ;  /* 0x000000040300780c */ /* 0x040fe20003f25270 */
[----:B------:R-:W-:Y:S02]  /*2160*/  USEL UR6, URZ, 0x1, UP0 ;  /* 0x000000013f067887 */ /* 0x000fe40008000000 */
[----:B------:R-:W-:Y:S01]  /*2170*/  USEL UR5, UR5, URZ, UP0 ;  /* 0x0000003f05057287 */ /* 0x000fe20008000000 */
[----:B------:R-:W-:-:S03]  /*2180*/  SEL R3, R3, RZ, P1 ;  /* 0x000000ff03037207 */ /* 0x000fc60000800000 */
[----:B------:R-:W-:Y:S01]  /*2190*/  LOP3.LUT R7, R7, UR6, RZ, 0x3c, !PT ;  /* 0x0000000607077c12 */ /* 0x000fe2000f8e3cff */
[----:B------:R-:W-:Y:S07]  /*21a0*/  @P2 BRA `(.L_x_29) ;  /* 0xfffffff800882947 */ /* 0x000fee000383ffff */
.L_x_22:
[----:B01----:R-:W0:Y:S02]  /*21b0*/  LDC R0, c[0x0][0x28c] ;  /* 0x0000a300ff007b82 */ /* 0x003e240000000800 */
[----:B0-----:R-:W-:-:S13]  /*21c0*/  ISETP.GE.AND P1, PT, R0, 0x1, PT ;  /* 0x000000010000780c */ /* 0x001fda0003f26270 */
[----:B------:R-:W-:Y:S05]  /*21d0*/  @!P1 BRA `(.L_x_30) ;  /* 0x0000000000389947 */ /* 0x000fea0003800000 */
[----:B------:R-:W-:Y:S05]  /*21e0*/  @!P0 BRA `(.L_x_31) ;  /* 0x0000000000048947 */ /* 0x000fea0003800000 */
[----:B------:R-:W-:Y:S01]  /*21f0*/  BPT.TRAP 0x1 ;  /* 0x000000040000795c */ /* 0x000fe20000300000 */
.L_x_31:
[----:B------:R-:W-:-:S13]  /*2200*/  ISETP.NE.AND P0, PT, R68, RZ, PT ;  /* 0x000000ff4400720c */ /* 0x000fda0003f05270 */
[----:B------:R-:W-:-:S05]  /*2210*/  VOTEU.ANY UP0, P0 ;  /* 0x00000000003f7886 */ /* 0x000fca0000000100 */
[----:B------:R-:W-:-:S06]  /*2220*/  @UP0 UIADD3 UR4, UR44, UR42, URZ ;  /* 0x0000002a2c040290 */ /* 0x000fcc000fffe03f */
[----:B------:R-:W-:-:S04]  /*2230*/  IMAD.U32 R0, RZ, RZ, UR4 ;  /* 0x00000004ff007e24 */ /* 0x000fc8000f8e00ff */
[----:B------:R-:W-:-:S05]  /*2240*/  @P0 IMAD.SHL.U32 R0, R0, 0x8, RZ ;  /* 0x0000000800000824 */ /* 0x000fca00078e00ff */
[----:B------:R-:W-:-:S04]  /*2250*/  @P0 LOP3.LUT R0, R0, 0x18, RZ, 0xc0, !PT ;  /* 0x0000001800000812 */ /* 0x000fc800078ec0ff */
[----:B------:R-:W-:-:S04]  /*2260*/  @P0 IADD3 R0, R6, 0x20, R0 ;  /* 0x0000002006000810 */ /* 0x000fc80007ffe000 */
[----:B------:R-:W-:-:S04]  /*2270*/  @P0 PRMT R0, R19, 0x654, R0 ;  /* 0x0000065413000816 */ /* 0x000fc80000000000 */
[----:B------:R0:W-:Y:S01]  /*2280*/  @P0 SYNCS.ARRIVE.TRANS64.RED.A1T0 RZ, [R0+URZ], RZ ;  /* 0x000000ff00ff09a7 */ /* 0x0001e2000810043f */
[----:B------:R-:W-:-:S13]  /*2290*/  ISETP.GT.U32.AND P0, PT, R18, 0x1, PT ;  /* 0x000000011200780c */ /* 0x000fda0003f04070 */
[----:B0-----:R-:W-:Y:S05]  /*22a0*/  @P0 BRA `(.L_x_30) ;  /* 0x0000000000040947 */ /* 0x001fea0003800000 */
[----:B------:R-:W-:Y:S01]  /*22b0*/  BPT.TRAP 0x1 ;  /* 0x000000040000795c */ /* 0x000fe20000300000 */
.L_x_30:
[----:B------:R-:W-:Y:S01]  /*22c0*/  IMAD.SHL.U32 R3, R70, 0x40, RZ ;  /* 0x0000004046037824 */ /* 0x000fe200078e00ff */
[----:B------:R-:W-:Y:S01]  /*22d0*/  ULDC UR6, c[0x0][0x288] ;  /* 0x0000a20000067ab9 */ /* 0x000fe20000000800 */
[----:B------:R-:W-:Y:S01]  /*22e0*/  SHF.R.S32.HI R15, RZ, 0x1f, R67 ;  /* 0x0000001fff0f7819 */ /* 0x000fe20000011443 */
[----:B------:R-:W-:Y:S01]  /*22f0*/  IMAD.SHL.U32 R7, R71, 0x80, RZ ;  /* 0x0000008047077824 */ /* 0x000fe200078e00ff */
[----:B------:R-:W-:Y:S01]  /*2300*/  ULDC.64 UR4, c[0x0][0x5d0] ;  /* 0x0001740000047ab9 */ /* 0x000fe20000000a00 */
[----:B------:R-:W-:Y:S01]  /*2310*/  LOP3.LUT R10, R3, 0x6, R62, 0xf8, !PT ;  /* 0x00000006030a7812 */ /* 0x000fe200078ef83e */
[----:B------:R-:W-:Y:S01]  /*2320*/  IMAD.WIDE R70, R71, 0x80, R22 ;  /* 0x0000008047467825 */ /* 0x000fe200078e0216 */
[----:B------:R-:W-:Y:S01]  /*2330*/  ISETP.GE.AND P0, PT, R3, UR6, PT ;  /* 0x0000000603007c0c */ /* 0x000fe2000bf06270 */
[----:B------:R-:W-:Y:S01]  /*2340*/  ULDC UR6, c[0x0][0x284] ;  /* 0x0000a10000067ab9 */ /* 0x000fe20000000800 */
[----:B------:R-:W-:Y:S01]  /*2350*/  SHF.R.S32.HI R11, RZ, 0x1f, R10 ;  /* 0x0000001fff0b7819 */ /* 0x000fe2000001140a */
[----:B------:R-:W-:Y:S01]  /*2360*/  IMAD R0, R15, UR4, RZ ;  /* 0x000000040f007c24 */ /* 0x000fe2000f8e02ff */
[----:B------:R-:W-:-:S03]  /*2370*/  ISETP.GE.OR P0, PT, R7, UR6, P0 ;  /* 0x0000000607007c0c */ /* 0x000fc60008706670 */
[C---:B------:R-:W-:Y:S02]  /*2380*/  IMAD R9, R67.reuse, UR5, R0 ;  /* 0x0000000543097c24 */ /* 0x040fe4000f8e0200 */
[----:B------:R-:W-:Y:S01]  /*2390*/  IMAD.WIDE.U32 R4, R67, UR4, R10 ;  /* 0x0000000443047c25 */ /* 0x000fe2000f8e000a */
[----:B------:R-:W-:-:S03]  /*23a0*/  ULDC.64 UR4, c[0x0][0x5c8] ;  /* 0x0001720000047ab9 */ /* 0x000fc60000000a00 */
[----:B------:R-:W-:Y:S02]  /*23b0*/  IMAD R13, R71, UR4, RZ ;  /* 0x00000004470d7c24 */ /* 0x000fe4000f8e02ff */
[----:B------:R-:W-:Y:S02]  /*23c0*/  IMAD.IADD R5, R5, 0x1, R9 ;  /* 0x0000000105057824 */ /* 0x000fe400078e0209 */
[C---:B------:R-:W-:Y:S02]  /*23d0*/  IMAD R13, R70.reuse, UR5, R13 ;  /* 0x00000005460d7c24 */ /* 0x040fe4000f8e020d */
[----:B------:R-:W-:-:S04]  /*23e0*/  IMAD.WIDE.U32 R72, R70, UR4, R4 ;  /* 0x0000000446487c25 */ /* 0x000fc8000f8e0004 */
[----:B------:R-:W-:Y:S01]  /*23f0*/  IMAD.MOV.U32 R0, RZ, RZ, -0x1 ;  /* 0xffffffffff007424 */ /* 0x000fe200078e00ff */
[----:B------:R-:W-:Y:S06]  /*2400*/  @P0 BRA `(.L_x_32) ;  /* 0x0000002000780947 */ /* 0x000fec0003800000 */
[----:B-----5:R-:W-:Y:S01]  /*2410*/  FSETP.NEU.AND P0, PT, R57, RZ, PT ;  /* 0x000000ff3900720b */ /* 0x020fe20003f0d000 */
[----:B------:R-:W-:Y:S01]  /*2420*/  IMAD.IADD R4, R61, 0x1, -R3 ;  /* 0x000000013d047824 */ /* 0x000fe200078e0a03 */
[----:B------:R-:W-:Y:S01]  /*2430*/  BSSY B0, `(.L_x_32) ;  /* 0x000021b000007945 */ /* 0x000fe20003800000 */
[----:B------:R-:W-:Y:S02]  /*2440*/  IMAD.IADD R3, R66, 0x1, -R7 ;  /* 0x0000000142037824 */ /* 0x000fe400078e0a07 */
[----:B------:R-:W-:Y:S01]  /*2450*/  IMAD.IADD R83, R73, 0x1, R13 ;  /* 0x0000000149537824 */ /* 0x000fe200078e020d */
[----:B------:R-:W-:-:S04]  /*2460*/  ISETP.GT.AND P3, PT, R4, RZ, PT ;  /* 0x000000ff0400720c */ /* 0x000fc80003f64270 */
[----:B------:R-:W-:-:S03]  /*2470*/  ISETP.GT.AND P2, PT, R3, RZ, P3 ;  /* 0x000000ff0300720c */ /* 0x000fc60001f44270 */
[----:B------:R-:W-:Y:S10]  /*2480*/  @!P0 BRA `(.L_x_33) ;  /* 0x0000001400dc8947 */ /* 0x000ff40003800000 */
[----:B------:R-:W0:Y:S01]  /*2490*/  LDC.64 R76, c[0x0][0x5b8] ;  /* 0x00016e00ff4c7b82 */ /* 0x000e220000000a00 */
[----:B------:R-:W-:-:S07]  /*24a0*/  ULDC.64 UR4, c[0x0][0x5c0] ;  /* 0x0001700000047ab9 */ /* 0x000fce0000000a00 */
[----:B------:R-:W1:Y:S08]  /*24b0*/  LDC.64 R78, c[0x0][0x5b0] ;  /* 0x00016c00ff4e7b82 */ /* 0x000e700000000a00 */
[----:B------:R-:W2:Y:S01]  /*24c0*/  LDC.64 R80, c[0x0][0x5a8] ;  /* 0x00016a00ff507b82 */ /* 0x000ea20000000a00 */
[-C--:B0-----:R-:W-:Y:S02]  /*24d0*/  IMAD R6, R15, R76.reuse, RZ ;  /* 0x0000004c0f067224 */ /* 0x081fe400078e02ff */
[----:B------:R-:W-:-:S04]  /*24e0*/  IMAD.WIDE.U32 R74, R67, R76, R10 ;  /* 0x0000004c434a7225 */ /* 0x000fc800078e000a */
[----:B------:R-:W-:Y:S02]  /*24f0*/  IMAD R73, R67, R77, R6 ;  /* 0x0000004d43497224 */ /* 0x000fe400078e0206 */
[-C--:B-1----:R-:W-:Y:S02]  /*2500*/  IMAD R5, R71, R78.reuse, RZ ;  /* 0x0000004e47057224 */ /* 0x082fe400078e02ff */
[----:B------:R-:W-:Y:S02]  /*2510*/  IMAD.IADD R13, R75, 0x1, R73 ;  /* 0x000000014b0d7824 */ /* 0x000fe400078e0249 */
[----:B------:R-:W-:Y:S02]  /*2520*/  IMAD.MOV.U32 R12, RZ, RZ, R74 ;  /* 0x000000ffff0c7224 */ /* 0x000fe400078e004a */
[C---:B------:R-:W-:Y:S02]  /*2530*/  IMAD R71, R70.reuse, R79, R5 ;  /* 0x0000004f46477224 */ /* 0x040fe400078e0205 */
[----:B------:R-:W-:-:S04]  /*2540*/  IMAD.WIDE.U32 R6, R70, R78, R12 ;  /* 0x0000004e46067225 */ /* 0x000fc800078e000c */
[----:B------:R-:W-:Y:S01]  /*2550*/  IMAD.IADD R5, R7, 0x1, R71 ;  /* 0x0000000107057824 */ /* 0x000fe200078e0247 */
[----:B--2---:R-:W-:-:S04]  /*2560*/  LEA R14, P0, R6, R80, 0x2 ;  /* 0x00000050060e7211 */ /* 0x004fc800078010ff */
[----:B------:R-:W-:-:S05]  /*2570*/  LEA.HI.X R15, R6, R81, R5, 0x2, P0 ;  /* 0x00000051060f7211 */ /* 0x000fca00000f1405 */
[----:B------:R0:W2:Y:S01]  /*2580*/  @P2 LDG.E.LTC128B R5, desc[UR36][R14.64] ;  /* 0x000000240e052981 */ /* 0x0000a2000c1e1920 */
[----:B------:R-:W-:Y:S01]  /*2590*/  ISETP.GT.AND P0, PT, R4, 0x1, PT ;  /* 0x000000010400780c */ /* 0x000fe20003f04270 */
[----:B------:R-:W-:Y:S01]  /*25a0*/  IMAD.WIDE.U32 R6, R70, R78, R10 ;  /* 0x0000004e46067225 */ /* 0x000fe200078e000a */
[----:B------:R-:W-:Y:S03]  /*25b0*/  BSSY B1, `(.L_x_34) ;  /* 0x0000013000017945 */ /* 0x000fe60003800000 */
[----:B------:R-:W-:Y:S02]  /*25c0*/  IMAD.IADD R7, R71, 0x1, R7 ;  /* 0x0000000147077824 */ /* 0x000fe400078e0207 */
[----:B------:R-:W-:Y:S01]  /*25d0*/  IMAD.WIDE.U32 R20, R67, R76, R6 ;  /* 0x0000004c43147225 */ /* 0x000fe200078e0006 */
[----:B0-----:R-:W-:-:S03]  /*25e0*/  SHF.L.U64.HI R15, R78, 0x3, R79 ;  /* 0x000000034e0f7819 */ /* 0x001fc6000001024f */
[----:B------:R-:W-:Y:S01]  /*25f0*/  IMAD.IADD R7, R73, 0x1, R21 ;  /* 0x0000000149077824 */ /* 0x000fe200078e0215 */
[----:B------:R-:W-:Y:S01]  /*2600*/  LEA R6, P4, R20, R80, 0x2 ;  /* 0x0000005014067211 */ /* 0x000fe200078810ff */
[----:B------:R-:W-:-:S03]  /*2610*/  IMAD.SHL.U32 R14, R78, 0x8, RZ ;  /* 0x000000084e0e7824 */ /* 0x000fc600078e00ff */
[----:B------:R-:W-:Y:S01]  /*2620*/  LEA.HI.X R7, R20, R81, R7, 0x2, P4 ;  /* 0x0000005114077211 */ /* 0x000fe200020f1407 */
[----:B------:R-:W-:Y:S01]  /*2630*/  IMAD.WIDE.U32 R20, R70, R78, R14 ;  /* 0x0000004e46147225 */ /* 0x000fe200078e000e */
[----:B--2---:R-:W-:-:S05]  /*2640*/  LOP3.LUT R8, R5, 0xffffe000, RZ, 0xc0, !PT ;  /* 0xffffe00005087812 */ /* 0x004fca00078ec0ff */
[----:B------:R-:W-:Y:S01]  /*2650*/  FMUL R9, R8, R57 ;  /* 0x0000003908097220 */ /* 0x000fe20000400000 */
[----:B------:R-:W-:-:S03]  /*2660*/  LEA R8, P1, R72, UR4, 0x2 ;  /* 0x0000000448087c11 */ /* 0x000fc6000f8210ff */
[----:B------:R-:W-:Y:S01]  /*2670*/  FFMA R77, R24, R56, R9 ;  /* 0x00000038184d7223 */ /* 0x000fe20000000009 */
[----:B------:R-:W-:Y:S02]  /*2680*/  LEA.HI.X R9, R72, UR5, R83, 0x2, P1 ;  /* 0x0000000548097c11 */ /* 0x000fe400088f1453 */
[----:B------:R-:W-:Y:S02]  /*2690*/  ISETP.GT.AND P1, PT, R3, RZ, P0 ;  /* 0x000000ff0300720c */ /* 0x000fe40000724270 */
[----:B------:R-:W-:-:S05]  /*26a0*/  F2FP.TF32.F32.PACK_B R77, R77 ;  /* 0x0000004dff4d723e */ /* 0x000fca00024050ff */
[----:B------:R0:W-:Y:S06]  /*26b0*/  @P2 STG.E desc[UR36][R8.64], R77 ;  /* 0x0000004d08002986 */ /* 0x0001ec000c101924 */
[----:B------:R-:W-:Y:S05]  /*26c0*/  @!P1 BRA `(.L_x_35) ;  /* 0x0000000000049947 */ /* 0x000fea0003800000 */
[----:B------:R1:W5:Y:S02]  /*26d0*/  LDG.E.LTC128B R5, desc[UR36][R6.64+0x4] ;  /* 0x0000042406057981 */ /* 0x000364000c1e1920 */
.L_x_35:
[----:B------:R-:W-:Y:S05]  /*26e0*/  BSYNC B1 ;  /* 0x0000000000017941 */ /* 0x000fea0003800000 */
.L_x_34:
[----:B-----5:R-:W-:Y:S01]  /*26f0*/  LOP3.LUT R12, R5, 0xffffe000, RZ, 0xc0, !PT ;  /* 0xffffe000050c7812 */ /* 0x020fe200078ec0ff */
[----:B------:R-:W-:Y:S01]  /*2700*/  IMAD.IADD R71, R71, 0x1, R21 ;  /* 0x0000000147477824 */ /* 0x000fe200078e0215 */
[----:B------:R-:W-:Y:S01]  /*2710*/  IADD3 R74, P2, R74, R20, RZ ;  /* 0x000000144a4a7210 */ /* 0x000fe20007f5e0ff */
[----:B------:R-:W-:Y:S01]  /*2720*/  IMAD.MOV.U32 R24, RZ, RZ, R5 ;  /* 0x000000ffff187224 */ /* 0x000fe200078e0005 */
[----:B------:R-:W-:Y:S01]  /*2730*/  ISETP.GT.AND P3, PT, R3, 0x8, P3 ;  /* 0x000000080300780c */ /* 0x000fe20001f64270 */
[----:B------:R-:W-:Y:S02]  /*2740*/  FMUL R12, R12, R57 ;  /* 0x000000390c0c7220 */ /* 0x000fe40000400000 */
[----:B------:R-:W-:Y:S01]  /*2750*/  IMAD.X R13, R71, 0x1, R13, P2 ;  /* 0x00000001470d7824 */ /* 0x000fe200010e060d */
[----:B------:R-:W-:Y:S01]  /*2760*/  LEA R14, P2, R74, R80, 0x2 ;  /* 0x000000504a0e7211 */ /* 0x000fe200078410ff */
[----:B------:R-:W-:-:S03]  /*2770*/  FFMA R25, R25, R56, R12 ;  /* 0x0000003819197223 */ /* 0x000fc6000000000c */
[----:B------:R-:W-:Y:S02]  /*2780*/  LEA.HI.X R15, R74, R81, R13, 0x2, P2 ;  /* 0x000000514a0f7211 */ /* 0x000fe400010f140d */
[----:B------:R-:W-:-:S05]  /*2790*/  F2FP.TF32.F32.PACK_B R25, R25 ;  /* 0x00000019ff19723e */ /* 0x000fca00024050ff */
[----:B------:R2:W-:Y:S04]  /*27a0*/  @P1 STG.E desc[UR36][R8.64+0x4], R25 ;  /* 0x0000041908001986 */ /* 0x0005e8000c101924 */
[----:B------:R-:W3:Y:S01]  /*27b0*/  @P3 LDG.E.LTC128B R24, desc[UR36][R14.64] ;  /* 0x000000240e183981 */ /* 0x000ee2000c1e1920 */
[----:B------:R-:W-:Y:S01]  /*27c0*/  IADD3 R20, P1, R10, R20, RZ ;  /* 0x000000140a147210 */ /* 0x000fe20007f3e0ff */
[----:B------:R-:W-:Y:S01]  /*27d0*/  BSSY B1, `(.L_x_36) ;  /* 0x0000011000017945 */ /* 0x000fe20003800000 */
[----:B------:R-:W-:-:S03]  /*27e0*/  ISETP.GT.AND P0, PT, R3, 0x8, P0 ;  /* 0x000000080300780c */ /* 0x000fc60000704270 */
[----:B------:R-:W-:Y:S01]  /*27f0*/  IMAD.X R21, R11, 0x1, R71, P1 ;  /* 0x000000010b157824 */ /* 0x000fe200008e0647 */
[C---:B------:R-:W-:Y:S02]  /*2800*/  SHF.L.U64.HI R11, R58.reuse, 0x2, R59 ;  /* 0x000000023a0b7819 */ /* 0x040fe4000001023b */
[----:B------:R-:W-:Y:S01]  /*2810*/  LEA R12, P1, R58, R8, 0x2 ;  /* 0x000000083a0c7211 */ /* 0x000fe200078210ff */
[----:B------:R-:W-:-:S04]  /*2820*/  IMAD.WIDE.U32 R20, R67, R76, R20 ;  /* 0x0000004c43147225 */ /* 0x000fc800078e0014 */
[----:B------:R-:W-:Y:S01]  /*2830*/  IMAD.X R13, R11, 0x1, R9, P1 ;  /* 0x000000010b0d7824 */ /* 0x000fe200008e0609 */
[----:B---3--:R-:W-:-:S05]  /*2840*/  LOP3.LUT R10, R24, 0xffffe000, RZ, 0xc0, !PT ;  /* 0xffffe000180a7812 */ /* 0x008fca00078ec0ff */
[----:B------:R-:W-:Y:S01]  /*2850*/  FMUL R5, R10, R57 ;  /* 0x000000390a057220 */ /* 0x000fe20000400000 */
[----:B------:R-:W-:-:S03]  /*2860*/  LEA R10, P2, R20, R80, 0x2 ;  /* 0x00000050140a7211 */ /* 0x000fc600078410ff */
[----:B------:R-:W-:Y:S01]  /*2870*/  FFMA R67, R26, R56, R5 ;  /* 0x000000381a437223 */ /* 0x000fe20000000005 */
[----:B------:R-:W-:-:S04]  /*2880*/  IMAD.IADD R5, R73, 0x1, R21 ;  /* 0x0000000149057824 */ /* 0x000fc800078e0215 */
[----:B------:R-:W-:Y:S02]  /*2890*/  F2FP.TF32.F32.PACK_B R67, R67 ;  /* 0x00000043ff43723e */ /* 0x000fe400024050ff */
[----:B------:R-:W-:-:S03]  /*28a0*/  LEA.HI.X R11, R20, R81, R5, 0x2, P2 ;  /* 0x00000051140b7211 */ /* 0x000fc600010f1405 */
[----:B------:R2:W-:Y:S01]  /*28b0*/  @P3 STG.E desc[UR36][R12.64], R67 ;  /* 0x000000430c003986 */ /* 0x0005e2000c101924 */
[----:B------:R-:W-:Y:S05]  /*28c0*/  @!P0 BRA `(.L_x_37) ;  /* 0x0000000000048947 */ /* 0x000fea0003800000 */
[----:B------:R3:W5:Y:S02]  /*28d0*/  LDG.E.LTC128B R24, desc[UR36][R10.64+0x4] ;  /* 0x000004240a187981 */ /* 0x000764000c1e1920 */
.L_x_37:
[----:B------:R-:W-:Y:S05]  /*28e0*/  BSYNC B1 ;  /* 0x0000000000017941 */ /* 0x000fea0003800000 */
.L_x_36:
[----:B-----5:R-:W-:Y:S01]  /*28f0*/  LOP3.LUT R14, R24, 0xffffe000, RZ, 0xc0, !PT ;  /* 0xffffe000180e7812 */ /* 0x020fe200078ec0ff */
[----:B------:R-:W-:Y:S01]  /*2900*/  BSSY B1, `(.L_x_38) ;  /* 0x0000009000017945 */ /* 0x000fe20003800000 */
[----:B------:R-:W-:-:S03]  /*2910*/  ISETP.GT.AND P1, PT, R4, 0x8, PT ;  /* 0x000000080400780c */ /* 0x000fc60003f24270 */
[----:B------:R-:W-:Y:S01]  /*2920*/  FMUL R14, R14, R57 ;  /* 0x000000390e0e7220 */ /* 0x000fe20000400000 */
[----:B------:R-:W-:-:S03]  /*2930*/  ISETP.GT.AND P2, PT, R3, RZ, P1 ;  /* 0x000000ff0300720c */ /* 0x000fc60000f44270 */
[----:B------:R-:W-:-:S05]  /*2940*/  FFMA R27, R27, R56, R14 ;  /* 0x000000381b1b7223 */ /* 0x000fca000000000e */
[----:B------:R-:W-:-:S05]  /*2950*/  F2FP.TF32.F32.PACK_B R27, R27 ;  /* 0x0000001bff1b723e */ /* 0x000fca00024050ff */
[----:B------:R4:W-:Y:S01]  /*2960*/  @P0 STG.E desc[UR36][R12.64+0x4], R27 ;  /* 0x0000041b0c000986 */ /* 0x0009e2000c101924 */
[----:B------:R-:W-:Y:S05]  /*2970*/  @!P2 BRA `(.L_x_39) ;  /* 0x000000000004a947 */ /* 0x000fea0003800000 */
[----:B------:R0:W5:Y:S02]  /*2980*/  LDG.E.LTC128B R24, desc[UR36][R6.64+0x20] ;  /* 0x0000202406187981 */ /* 0x000164000c1e1920 */
.L_x_39:
[----:B------:R-:W-:Y:S05]  /*2990*/  BSYNC B1 ;  /* 0x0000000000017941 */ /* 0x000fea0003800000 */
.L_x_38:
        /* <DEDUP_REMOVED lines=10> */
.L_x_41:
[----:B------:R-:W-:Y:S05]  /*2a40*/  BSYNC B1 ;  /* 0x0000000000017941 */ /* 0x000fea0003800000 */
.L_x_40:
[----:B-----5:R-:W-:Y:S01]  /*2a50*/  LOP3.LUT R14, R24, 0xffffe000, RZ, 0xc0, !PT ;  /* 0xffffe000180e7812 */ /* 0x020fe200078ec0ff */
[----:B------:R-:W-:Y:S01]  /*2a60*/  BSSY B1, `(.L_x_42) ;  /* 0x0000008000017945 */ /* 0x000fe20003800000 */
[----:B------:R-:W-:-:S03]  /*2a70*/  ISETP.GT.AND P1, PT, R3, 0x8, P1 ;  /* 0x000000080300780c */ /* 0x000fc60000f24270 */
[----:B------:R-:W-:-:S04]  /*2a80*/  FMUL R14, R14, R57 ;  /* 0x000000390e0e7220 */ /* 0x000fc80000400000 */
[----:B------:R-:W-:-:S05]  /*2a90*/  FFMA R29, R29, R56, R14 ;  /* 0x000000381d1d7223 */ /* 0x000fca000000000e */
[----:B------:R-:W-:-:S05]  /*2aa0*/  F2FP.TF32.F32.PACK_B R29, R29 ;  /* 0x0000001dff1d723e */ /* 0x000fca00024050ff */
[----:B------:R0:W-:Y:S01]  /*2ab0*/  @P3 STG.E desc[UR36][R8.64+0x24], R29 ;  /* 0x0000241d08003986 */ /* 0x0001e2000c101924 */
[----:B------:R-:W-:Y:S05]  /*2ac0*/  @!P1 BRA `(.L_x_43) ;  /* 0x0000000000049947 */ /* 0x000fea0003800000 */
[----:B------:R0:W5:Y:S02]  /*2ad0*/  LDG.E.LTC128B R24, desc[UR36][R10.64+0x20] ;  /* 0x000020240a187981 */ /* 0x000164000c1e1920 */
.L_x_43:
[----:B------:R-:W-:Y:S05]  /*2ae0*/  BSYNC B1 ;  /* 0x0000000000017941 */ /* 0x000fea0003800000 */
.L_x_42:
[----:B-----5:R-:W-:Y:S01]  /*2af0*/  LOP3.LUT R14, R24, 0xffffe000, RZ, 0xc0, !PT ;  /* 0xffffe000180e7812 */ /* 0x020fe200078ec0ff */
[----:B------:R-:W-:Y:S01]  /*2b00*/  BSSY B1, `(.L_x_44) ;  /* 0x0000008000017945 */ /* 0x000fe20003800000 */
[----:B------:R-:W-:-:S03]  /*2b10*/  ISETP.GT.AND P0, PT, R3, 0x8, P0 ;  /* 0x000000080300780c */ /* 0x000fc60000704270 */
[----:B0-----:R-:W-:-:S04]  /*2b20*/  FMUL R5, R14, R57 ;  /* 0x000000390e057220 */ /* 0x001fc80000400000 */
[----:B------:R-:W-:-:S05]  /*2b30*/  FFMA R5, R30, R56, R5 ;  /* 0x000000381e057223 */ /* 0x000fca0000000005 */
[----:B------:R-:W-:-:S05]  /*2b40*/  F2FP.TF32.F32.PACK_B R5, R5 ;  /* 0x00000005ff05723e */ /* 0x000fca00024050ff */
[----:B------:R0:W-:Y:S01]  /*2b50*/  @P1 STG.E desc[UR36][R12.64+0x20], R5 ;  /* 0x000020050c001986 */ /* 0x0001e2000c101924 */
[----:B------:R-:W-:Y:S05]  /*2b60*/  @!P0 BRA `(.L_x_45) ;  /* 0x0000000000048947 */ /* 0x000fea0003800000 */
[----:B------:R0:W5:Y:S02]  /*2b70*/  LDG.E.LTC128B R24, desc[UR36][R10.64+0x24] ;  /* 0x000024240a187981 */ /* 0x000164000c1e1920 */
.L_x_45:
[----:B------:R-:W-:Y:S05]  /*2b80*/  BSYNC B1 ;  /* 0x0000000000017941 */ /* 0x000fea0003800000 */
.L_x_44:
        /* <DEDUP_REMOVED lines=10> */
.L_x_47:
[----:B------:R-:W-:Y:S05]  /*2c30*/  BSYNC B1 ;  /* 0x0000000000017941 */ /* 0x000fea0003800000 */
.L_x_46:
[----:B-----5:R-:W-:Y:S01]  /*2c40*/  LOP3.LUT R14, R24, 0xffffe000, RZ, 0xc0, !PT ;  /* 0xffffe000180e7812 */ /* 0x020fe200078ec0ff */
[----:B------:R-:W-:Y:S01]  /*2c50*/  BSSY B1, `(.L_x_48) ;  /* 0x0000009000017945 */ /* 0x000fe20003800000 */
[----:B------:R-:W-:-:S03]  /*2c60*/  ISETP.GT.AND P0, PT, R4, 0x11, PT ;  /* 0x000000110400780c */ /* 0x000fc60003f04270 */
[----:B0-----:R-:W-:Y:S01]  /*2c70*/  FMUL R5, R14, R57 ;  /* 0x000000390e057220 */ /* 0x001fe20000400000 */
[----:B------:R-:W-:-:S03]  /*2c80*/  ISETP.GT.AND P3, PT, R3, RZ, P0 ;  /* 0x000000ff0300720c */ /* 0x000fc60000764270 */
[----:B------:R-:W-:-:S05]  /*2c90*/  FFMA R5, R32, R56, R5 ;  /* 0x0000003820057223 */ /* 0x000fca0000000005 */
[----:B------:R-:W-:-:S05]  /*2ca0*/  F2FP.TF32.F32.PACK_B R5, R5 ;  /* 0x00000005ff05723e */ /* 0x000fca00024050ff */
[----:B------:R0:W-:Y:S01]  /*2cb0*/  @P2 STG.E desc[UR36][R8.64+0x40], R5 ;  /* 0x0000400508002986 */ /* 0x0001e2000c101924 */
[----:B------:R-:W-:Y:S05]  /*2cc0*/  @!P3 BRA `(.L_x_49) ;  /* 0x000000000004b947 */ /* 0x000fea0003800000 */
[----:B------:R0:W5:Y:S02]  /*2cd0*/  LDG.E.LTC128B R24, desc[UR36][R6.64+0x44] ;  /* 0x0000442406187981 */ /* 0x000164000c1e1920 */
.L_x_49:
[----:B------:R-:W-:Y:S05]  /*2ce0*/  BSYNC B1 ;  /* 0x0000000000017941 */ /* 0x000fea0003800000 */
.L_x_48:
        /* <DEDUP_REMOVED lines=9> */
.L_x_51:
[----:B------:R-:W-:Y:S05]  /*2d80*/  BSYNC B1 ;  /* 0x0000000000017941 */ /* 0x000fea0003800000 */
.L_x_50:
        /* <DEDUP_REMOVED lines=9> */
.L_x_53:
[----:B------:R-:W-:Y:S05]  /*2e20*/  BSYNC B1 ;  /* 0x0000000000017941 */ /* 0x000fea0003800000 */
.L_x_52:
        /* <DEDUP_REMOVED lines=10> */
.L_x_55:
[----:B------:R-:W-:Y:S05]  /*2ed0*/  BSYNC B1 ;  /* 0x0000000000017941 */ /* 0x000fea0003800000 */
.L_x_54:
        /* <DEDUP_REMOVED lines=10> */
.L_x_57:
[----:B------:R-:W-:Y:S05]  /*2f80*/  BSYNC B1 ;  /* 0x0000000000017941 */ /* 0x000fea0003800000 */
.L_x_56:
        /* <DEDUP_REMOVED lines=9> */
.L_x_59:
[----:B------:R-:W-:Y:S05]  /*3020*/  BSYNC B1 ;  /* 0x0000000000017941 */ /* 0x000fea0003800000 */
.L_x_58:
        /* <DEDUP_REMOVED lines=9> */
.L_x_61:
[----:B------:R-:W-:Y:S05]  /*30c0*/  BSYNC B1 ;  /* 0x0000000000017941 */ /* 0x000fea0003800000 */
.L_x_60:
        /* <DEDUP_REMOVED lines=10> */
.L_x_63:
[----:B------:R-:W-:Y:S05]  /*3170*/  BSYNC B1 ;  /* 0x0000000000017941 */ /* 0x000fea0003800000 */
.L_x_62:
        /* <DEDUP_REMOVED lines=10> */
.L_x_65:
[----:B------:R-:W-:Y:S05]  /*3220*/  BSYNC B1 ;  /* 0x0000000000017941 */ /* 0x000fea0003800000 */
.L_x_64:
        /* <DEDUP_REMOVED lines=9> */
.L_x_67:
[----:B------:R-:W-:Y:S05]  /*32c0*/  BSYNC B1 ;  /* 0x0000000000017941 */ /* 0x000fea0003800000 */
.L_x_66:
        /* <DEDUP_REMOVED lines=9> */
.L_x_69:
[----:B------:R-:W-:Y:S05]  /*3360*/  BSYNC B1 ;  /* 0x0000000000017941 */ /* 0x000fea0003800000 */
.L_x_68:
        /* <DEDUP_REMOVED lines=10> */
.L_x_71:
[----:B------:R-:W-:Y:S05]  /*3410*/  BSYNC B1 ;  /* 0x0000000000017941 */ /* 0x000fea0003800000 */
.L_x_70:
        /* <DEDUP_REMOVED lines=10> */
.L_x_73:
[----:B------:R-:W-:Y:S05]  /*34c0*/  BSYNC B1 ;  /* 0x0000000000017941 */ /* 0x000fea0003800000 */
.L_x_72:
        /* <DEDUP_REMOVED lines=9> */
.L_x_75:
[----:B------:R-:W-:Y:S05]  /*3560*/  BSYNC B1 ;  /* 0x0000000000017941 */ /* 0x000fea0003800000 */
.L_x_74:
        /* <DEDUP_REMOVED lines=9> */
.L_x_77:
[----:B------:R-:W-:Y:S05]  /*3600*/  BSYNC B1 ;  /* 0x0000000000017941 */ /* 0x000fea0003800000 */
.L_x_76:
        /* <DEDUP_REMOVED lines=10> */
.L_x_79:
[----:B------:R-:W-:Y:S05]  /*36b0*/  BSYNC B1 ;  /* 0x0000000000017941 */ /* 0x000fea0003800000 */
.L_x_78:
        /* <DEDUP_REMOVED lines=10> */
.L_x_81:
[----:B------:R-:W-:Y:S05]  /*3760*/  BSYNC B1 ;  /* 0x0000000000017941 */ /* 0x000fea0003800000 */
.L_x_80:
        /* <DEDUP_REMOVED lines=9> */
.L_x_83:
[----:B------:R-:W-:Y:S05]  /*3800*/  BSYNC B1 ;  /* 0x0000000000017941 */ /* 0x000fea0003800000 */
.L_x_82:
        /* <DEDUP_REMOVED lines=9> */
.L_x_85:
[----:B------:R-:W-:Y:S05]  /*38a0*/  BSYNC B1 ;  /* 0x0000000000017941 */ /* 0x000fea0003800000 */
.L_x_84:
        /* <DEDUP_REMOVED lines=10> */
.L_x_87:
[----:B------:R-:W-:Y:S05]  /*3950*/  BSYNC B1 ;  /* 0x0000000000017941 */ /* 0x000fea0003800000 */
.L_x_86:
[----:B-----5:R-:W-:Y:S01]  /*3960*/  LOP3.LUT R14, R24, 0xffffe000, RZ, 0xc0, !PT ;  /* 0xffffe000180e7812 */ /* 0x020fe200078ec0ff */
[----:B------:R-:W-:Y:S01]  /*3970*/  BSSY B1, `(.L_x_88) ;  /* 0x000000b000017945 */ /* 0x000fe20003800000 */
[----:B------:R-:W-:Y:S01]  /*3980*/  ISETP.GT.AND P0, PT, R4, 0x39, PT ;  /* 0x000000390400780c */ /* 0x000fe20003f04270 */
[----:B------:R-:W-:Y:S02]  /*3990*/  @P2 IMAD.MOV.U32 R4, RZ, RZ, R8 ;  /* 0x000000ffff042224 */ /* 0x000fe400078e0008 */
[----:B0-----:R-:W-:Y:S01]  /*39a0*/  FMUL R5, R14, R57 ;  /* 0x000000390e057220 */ /* 0x001fe20000400000 */
[----:B------:R-:W-:-:S03]  /*39b0*/  ISETP.GT.AND P3, PT, R3, RZ, P0 ;  /* 0x000000ff0300720c */ /* 0x000fc60000764270 */
[----:B------:R-:W-:Y:S01]  /*39c0*/  FFMA R15, R52, R56, R5 ;  /* 0x00000038340f7223 */ /* 0x000fe20000000005 */
[----:B------:R-:W-:-:S04]  /*39d0*/  @P2 IMAD.MOV.U32 R5, RZ, RZ, R9 ;  /* 0x000000ffff052224 */ /* 0x000fc800078e0009 */
[----:B------:R-:W-:-:S05]  /*39e0*/  F2FP.TF32.F32.PACK_B R15, R15 ;  /* 0x0000000fff0f723e */ /* 0x000fca00024050ff */
[----:B------:R0:W-:Y:S01]  /*39f0*/  @P2 STG.E desc[UR36][R4.64+0xe0], R15 ;  /* 0x0000e00f04002986 */ /* 0x0001e2000c101924 */
[----:B------:R-:W-:Y:S05]  /*3a00*/  @!P3 BRA `(.L_x_89) ;  /* 0x000000000004b947 */ /* 0x000fea0003800000 */
[----:B------:R0:W5:Y:S02]  /*3a10*/  LDG.E.LTC128B R24, desc[UR36][R6.64+0xe4] ;  /* 0x0000e42406187981 */ /* 0x000164000c1e1920 */
.L_x_89:
[----:B------:R-:W-:Y:S05]  /*3a20*/  BSYNC B1 ;  /* 0x0000000000017941 */ /* 0x000fea0003800000 */
.L_x_88:
[----:B0----5:R-:W-:Y:S01]  /*3a30*/  LOP3.LUT R4, R24, 0xffffe000, RZ, 0xc0, !PT ;  /* 0xffffe00018047812 */ /* 0x021fe200078ec0ff */
        /* <DEDUP_REMOVED lines=8> */
.L_x_91:
[----:B------:R-:W-:Y:S05]  /*3ac0*/  BSYNC B1 ;  /* 0x0000000000017941 */ /* 0x000fea0003800000 */
.L_x_90:
[----:B-----5:R-:W-:Y:S01]  /*3ad0*/  LOP3.LUT R4, R24, 0xffffe000, RZ, 0xc0, !PT ;  /* 0xffffe00018047812 */ /* 0x020fe200078ec0ff */
[----:B------:R-:W-:Y:S01]  /*3ae0*/  BSSY B1, `(.L_x_92) ;  /* 0x000000a000017945 */ /* 0x000fe20003800000 */
[----:B------:R-:W-:-:S03]  /*3af0*/  ISETP.GT.AND P0, PT, R3, 0x8, P0 ;  /* 0x000000080300780c */ /* 0x000fc60000704270 */
[----:B------:R-:W-:Y:S01]  /*3b00*/  FMUL R5, R4, R57 ;  /* 0x0000003904057220 */ /* 0x000fe20000400000 */
[----:B------:R-:W-:-:S03]  /*3b10*/  @P1 IMAD.MOV.U32 R4, RZ, RZ, R12 ;  /* 0x000000ffff041224 */ /* 0x000fc600078e000c */
[----:B-1----:R-:W-:Y:S01]  /*3b20*/  FFMA R7, R54, R56, R5 ;  /* 0x0000003836077223 */ /* 0x002fe20000000005 */
[----:B------:R-:W-:-:S04]  /*3b30*/  @P1 IMAD.MOV.U32 R5, RZ, RZ, R13 ;  /* 0x000000ffff051224 */ /* 0x000fc800078e000d */
[----:B------:R-:W-:-:S05]  /*3b40*/  F2FP.TF32.F32.PACK_B R7, R7 ;  /* 0x00000007ff07723e */ /* 0x000fca00024050ff */
[----:B------:R1:W-:Y:S01]  /*3b50*/  @P1 STG.E desc[UR36][R4.64+0xe0], R7 ;  /* 0x0000e00704001986 */ /* 0x0003e2000c101924 */
[----:B------:R-:W-:Y:S05]  /*3b60*/  @!P0 BRA `(.L_x_93) ;  /* 0x0000000000048947 */ /* 0x000fea0003800000 */
[----:B------:R0:W5:Y:S02]  /*3b70*/  LDG.E.LTC128B R24, desc[UR36][R10.64+0xe4] ;  /* 0x0000e4240a187981 */ /* 0x000164000c1e1920 */
.L_x_93:
[----:B------:R-:W-:Y:S05]  /*3b80*/  BSYNC B1 ;  /* 0x0000000000017941 */ /* 0x000fea0003800000 */
.L_x_92:
[----:B------:R-:W-:Y:S05]  /*3b90*/  @!P0 BRA `(.L_x_94) ;  /* 0x0000000800908947 */ /* 0x000fea0003800000 */
[----:B-----5:R-:W-:-:S05]  /*3ba0*/  LOP3.LUT R24, R24, 0xffffe000, RZ, 0xc0, !PT ;  /* 0xffffe00018187812 */ /* 0x020fca00078ec0ff */
[----:B------:R-:W-:-:S04]  /*3bb0*/  FMUL R24, R24, R57 ;  /* 0x0000003918187220 */ /* 0x000fc80000400000 */
[----:B------:R-:W-:-:S05]  /*3bc0*/  FFMA R55, R55, R56, R24 ;  /* 0x0000003837377223 */ /* 0x000fca0000000018 */
[----:B------:R-:W-:-:S05]  /*3bd0*/  F2FP.TF32.F32.PACK_B R55, R55 ;  /* 0x00000037ff37723e */ /* 0x000fca00024050ff */
[----:B------:R0:W-:Y:S01]  /*3be0*/  STG.E desc[UR36][R12.64+0xe4], R55 ;  /* 0x0000e4370c007986 */ /* 0x0001e2000c101924 */
[----:B------:R-:W-:Y:S05]  /*3bf0*/  BRA `(.L_x_94) ;  /* 0x0000000800787947 */ /* 0x000fea0003800000 */
.L_x_33:
[----:B------:R-:W-:Y:S01]  /*3c00*/  ISETP.GT.AND P4, PT, R4, 0x1, PT ;  /* 0x000000010400780c */ /* 0x000fe20003f84270 */
[----:B------:R-:W-:Y:S01]  /*3c10*/  ULDC.64 UR4, c[0x0][0x5c0] ;  /* 0x0001700000047ab9 */ /* 0x000fe20000000a00 */
[-C--:B------:R-:W-:Y:S01]  /*3c20*/  FMUL R5, R24, R56.reuse ;  /* 0x0000003818057220 */ /* 0x080fe20000400000 */
[----:B------:R-:W-:Y:S01]  /*3c30*/  LEA R6, P1, R72, UR4, 0x2 ;  /* 0x0000000448067c11 */ /* 0x000fe2000f8210ff */
[-C--:B------:R-:W-:Y:S01]  /*3c40*/  FMUL R25, R25, R56.reuse ;  /* 0x0000003819197220 */ /* 0x080fe20000400000 */
[C---:B------:R-:W-:Y:S01]  /*3c50*/  ISETP.GT.AND P0, PT, R3.reuse, RZ, P4 ;  /* 0x000000ff0300720c */ /* 0x040fe20002704270 */
[-C--:B------:R-:W-:Y:S01]  /*3c60*/  FMUL R11, R26, R56.reuse ;  /* 0x000000381a0b7220 */ /* 0x080fe20000400000 */
[----:B------:R-:W-:Y:S01]  /*3c70*/  ISETP.GT.AND P3, PT, R3, 0x8, P3 ;  /* 0x000000080300780c */ /* 0x000fe20001f64270 */
[-C--:B------:R-:W-:Y:S01]  /*3c80*/  FMUL R27, R27, R56.reuse ;  /* 0x000000381b1b7220 */ /* 0x080fe20000400000 */
[----:B------:R-:W-:Y:S01]  /*3c90*/  LEA.HI.X R7, R72, UR5, R83, 0x2, P1 ;  /* 0x0000000548077c11 */ /* 0x000fe200088f1453 */
[-C--:B------:R-:W-:Y:S01]  /*3ca0*/  FMUL R29, R29, R56.reuse ;  /* 0x000000381d1d7220 */ /* 0x080fe20000400000 */
[----:B------:R-:W-:Y:S01]  /*3cb0*/  F2FP.TF32.F32.PACK_B R5, R5 ;  /* 0x00000005ff05723e */ /* 0x000fe200024050ff */
[-C--:B------:R-:W-:Y:S01]  /*3cc0*/  FMUL R31, R31, R56.reuse ;  /* 0x000000381f1f7220 */ /* 0x080fe20000400000 */
[C---:B------:R-:W-:Y:S01]  /*3cd0*/  SHF.L.U64.HI R9, R58.reuse, 0x2, R59 ;  /* 0x000000023a097819 */ /* 0x040fe2000001023b */
[----:B------:R-:W-:Y:S01]  /*3ce0*/  FMUL R33, R33, R56 ;  /* 0x0000003821217220 */ /* 0x000fe20000400000 */
[----:B------:R-:W-:Y:S01]  /*3cf0*/  LEA R8, P1, R58, R6, 0x2 ;  /* 0x000000063a087211 */ /* 0x000fe200078210ff */
[----:B------:R0:W-:Y:S01]  /*3d00*/  @P2 STG.E desc[UR36][R6.64], R5 ;  /* 0x0000000506002986 */ /* 0x0001e2000c101924 */
[----:B------:R-:W-:Y:S01]  /*3d10*/  F2FP.TF32.F32.PACK_B R25, R25 ;  /* 0x00000019ff19723e */ /* 0x000fe200024050ff */
[-C--:B------:R-:W-:Y:S01]  /*3d20*/  FMUL R13, R34, R56.reuse ;  /* 0x00000038220d7220 */ /* 0x080fe20000400000 */
[----:B------:R-:W-:Y:S01]  /*3d30*/  F2FP.TF32.F32.PACK_B R11, R11 ;  /* 0x0000000bff0b723e */ /* 0x000fe200024050ff */
[----:B------:R-:W-:Y:S01]  /*3d40*/  IMAD.X R9, R9, 0x1, R7, P1 ;  /* 0x0000000109097824 */ /* 0x000fe200008e0607 */
[C---:B------:R-:W-:Y:S01]  /*3d50*/  ISETP.GT.AND P2, PT, R4.reuse, 0x8, PT ;  /* 0x000000080400780c */ /* 0x040fe20003f44270 */
[----:B------:R-:W-:Y:S01]  /*3d60*/  @P0 STG.E desc[UR36][R6.64+0x4], R25 ;  /* 0x0000041906000986 */ /* 0x000fe2000c101924 */
[----:B------:R-:W-:Y:S01]  /*3d70*/  ISETP.GT.AND P0, PT, R4, 0x9, PT ;  /* 0x000000090400780c */ /* 0x000fe20003f04270 */
[-C--:B------:R-:W-:Y:S01]  /*3d80*/  FMUL R35, R35, R56.reuse ;  /* 0x0000003823237220 */ /* 0x080fe20000400000 */
[C---:B------:R-:W-:Y:S01]  /*3d90*/  ISETP.GT.AND P4, PT, R3.reuse, 0x8, P4 ;  /* 0x000000080300780c */ /* 0x040fe20002784270 */
[----:B------:R1:W-:Y:S01]  /*3da0*/  @P3 STG.E desc[UR36][R8.64], R11 ;  /* 0x0000000b08003986 */ /* 0x0003e2000c101924 */
[C---:B------:R-:W-:Y:S01]  /*3db0*/  ISETP.GT.AND P1, PT, R3.reuse, RZ, P2 ;  /* 0x000000ff0300720c */ /* 0x040fe20001724270 */
[-C--:B0-----:R-:W-:Y:S01]  /*3dc0*/  FMUL R5, R28, R56.reuse ;  /* 0x000000381c057220 */ /* 0x081fe20000400000 */
[----:B------:R-:W-:Y:S01]  /*3dd0*/  ISETP.GT.AND P3, PT, R3, RZ, P0 ;  /* 0x000000ff0300720c */ /* 0x000fe20000764270 */
[-C--:B------:R-:W-:Y:S01]  /*3de0*/  FMUL R37, R37, R56.reuse ;  /* 0x0000003825257220 */ /* 0x080fe20000400000 */
[----:B------:R-:W-:Y:S01]  /*3df0*/  F2FP.TF32.F32.PACK_B R27, R27 ;  /* 0x0000001bff1b723e */ /* 0x000fe200024050ff */
[-C--:B------:R-:W-:Y:S01]  /*3e00*/  FMUL R39, R39, R56.reuse ;  /* 0x0000003827277220 */ /* 0x080fe20000400000 */
[----:B------:R-:W-:Y:S01]  /*3e10*/  F2FP.TF32.F32.PACK_B R5, R5 ;  /* 0x00000005ff05723e */ /* 0x000fe200024050ff */
[-C--:B------:R-:W-:Y:S01]  /*3e20*/  FMUL R41, R41, R56.reuse ;  /* 0x0000003829297220 */ /* 0x080fe20000400000 */
[----:B------:R-:W-:Y:S01]  /*3e30*/  ISETP.GT.AND P2, PT, R3, 0x8, P2 ;  /* 0x000000080300780c */ /* 0x000fe20001744270 */
[-C--:B------:R-:W-:Y:S01]  /*3e40*/  FMUL R43, R43, R56.reuse ;  /* 0x000000382b2b7220 */ /* 0x080fe20000400000 */
[----:B------:R-:W-:Y:S01]  /*3e50*/  F2FP.TF32.F32.PACK_B R29, R29 ;  /* 0x0000001dff1d723e */ /* 0x000fe200024050ff */
[----:B------:R-:W-:Y:S01]  /*3e60*/  @P4 STG.E desc[UR36][R8.64+0x4], R27 ;  /* 0x0000041b08004986 */ /* 0x000fe2000c101924 */
[-C--:B-1----:R-:W-:Y:S01]  /*3e70*/  FMUL R11, R30, R56.reuse ;  /* 0x000000381e0b7220 */ /* 0x082fe20000400000 */
[----:B------:R-:W-:Y:S01]  /*3e80*/  ISETP.GT.AND P0, PT, R3, 0x8, P0 ;  /* 0x000000080300780c */ /* 0x000fe20000704270 */
[-C--:B------:R-:W-:Y:S01]  /*3e90*/  FMUL R45, R45, R56.reuse ;  /* 0x000000382d2d7220 */ /* 0x080fe20000400000 */
[----:B------:R0:W-:Y:S01]  /*3ea0*/  @P1 STG.E desc[UR36][R6.64+0x20], R5 ;  /* 0x0000200506001986 */ /* 0x0001e2000c101924 */
[C---:B------:R-:W-:Y:S01]  /*3eb0*/  ISETP.GT.AND P4, PT, R4.reuse, 0x11, PT ;  /* 0x000000110400780c */ /* 0x040fe20003f84270 */
[-C--:B------:R-:W-:Y:S01]  /*3ec0*/  FMUL R47, R47, R56.reuse ;  /* 0x000000382f2f7220 */ /* 0x080fe20000400000 */
[----:B------:R-:W-:Y:S01]  /*3ed0*/  F2FP.TF32.F32.PACK_B R11, R11 ;  /* 0x0000000bff0b723e */ /* 0x000fe200024050ff */
[----:B------:R-:W-:Y:S01]  /*3ee0*/  @P3 STG.E desc[UR36][R6.64+0x24], R29 ;  /* 0x0000241d06003986 */ /* 0x000fe2000c101924 */
[----:B------:R-:W-:Y:S01]  /*3ef0*/  ISETP.GT.AND P3, PT, R4, 0x10, PT ;  /* 0x000000100400780c */ /* 0x000fe20003f64270 */
[-C--:B------:R-:W-:Y:S01]  /*3f00*/  FMUL R49, R49, R56.reuse ;  /* 0x0000003831317220 */ /* 0x080fe20000400000 */
[----:B------:R-:W-:Y:S01]  /*3f10*/  F2FP.TF32.F32.PACK_B R31, R31 ;  /* 0x0000001fff1f723e */ /* 0x000fe200024050ff */
[----:B------:R1:W-:Y:S01]  /*3f20*/  @P2 STG.E desc[UR36][R8.64+0x20], R11 ;  /* 0x0000200b08002986 */ /* 0x0003e2000c101924 */
[C---:B------:R-:W-:Y:S01]  /*3f30*/  ISETP.GT.AND P1, PT, R3.reuse, RZ, P3 ;  /* 0x000000ff0300720c */ /* 0x040fe20001f24270 */
[-C--:B------:R-:W-:Y:S01]  /*3f40*/  FMUL R15, R50, R56.reuse ;  /* 0x00000038320f7220 */ /* 0x080fe20000400000 */
[C---:B------:R-:W-:Y:S01]  /*3f50*/  ISETP.GT.AND P2, PT, R3.reuse, RZ, P4 ;  /* 0x000000ff0300720c */ /* 0x040fe20002744270 */
[-C--:B0-----:R-:W-:Y:S01]  /*3f60*/  FMUL R5, R32, R56.reuse ;  /* 0x0000003820057220 */ /* 0x081fe20000400000 */
[----:B------:R-:W-:Y:S01]  /*3f70*/  ISETP.GT.AND P3, PT, R3, 0x8, P3 ;  /* 0x000000080300780c */ /* 0x000fe20001f64270 */
[----:B------:R-:W-:Y:S01]  /*3f80*/  @P0 STG.E desc[UR36][R8.64+0x24], R31 ;  /* 0x0000241f08000986 */ /* 0x000fe2000c101924 */
[----:B------:R-:W-:Y:S01]  /*3f90*/  F2FP.TF32.F32.PACK_B R33, R33 ;  /* 0x00000021ff21723e */ /* 0x000fe200024050ff */
[-C--:B------:R-:W-:Y:S01]  /*3fa0*/  FMUL R51, R51, R56.reuse ;  /* 0x0000003833337220 */ /* 0x080fe20000400000 */
[----:B------:R-:W-:Y:S01]  /*3fb0*/  F2FP.TF32.F32.PACK_B R5, R5 ;  /* 0x00000005ff05723e */ /* 0x000fe200024050ff */
[-C--:B------:R-:W-:Y:S01]  /*3fc0*/  FMUL R53, R53, R56.reuse ;  /* 0x0000003835357220 */ /* 0x080fe20000400000 */
[----:B------:R-:W-:Y:S01]  /*3fd0*/  F2FP.TF32.F32.PACK_B R13, R13 ;  /* 0x0000000dff0d723e */ /* 0x000fe200024050ff */
[-C--:B-1----:R-:W-:Y:S01]  /*3fe0*/  FMUL R11, R38, R56.reuse ;  /* 0x00000038260b7220 */ /* 0x082fe20000400000 */
[C---:B------:R-:W-:Y:S01]  /*3ff0*/  ISETP.GT.AND P0, PT, R4.reuse, 0x19, PT ;  /* 0x000000190400780c */ /* 0x040fe20003f04270 */
[----:B------:R0:W-:Y:S01]  /*4000*/  @P1 STG.E desc[UR36][R6.64+0x40], R5 ;  /* 0x0000400506001986 */ /* 0x0001e2000c101924 */
[----:B------:R-:W-:Y:S01]  /*4010*/  ISETP.GT.AND P1, PT, R4, 0x18, PT ;  /* 0x000000180400780c */ /* 0x000fe20003f24270 */
[----:B------:R-:W-:Y:S01]  /*4020*/  FMUL R55, R55, R56 ;  /* 0x0000003837377220 */ /* 0x000fe20000400000 */
[C---:B------:R-:W-:Y:S01]  /*4030*/  ISETP.GT.AND P4, PT, R3.reuse, 0x8, P4 ;  /* 0x000000080300780c */ /* 0x040fe20002784270 */
[----:B------:R-:W-:Y:S01]  /*4040*/  @P2 STG.E desc[UR36][R6.64+0x44], R33 ;  /* 0x0000442106002986 */ /* 0x000fe2000c101924 */
[----:B------:R-:W-:-:S02]  /*4050*/  ISETP.GT.AND P2, PT, R3, RZ, P1 ;  /* 0x000000ff0300720c */ /* 0x000fc40000f44270 */
[C---:B------:R-:W-:Y:S01]  /*4060*/  ISETP.GT.AND P1, PT, R3.reuse, 0x8, P1 ;  /* 0x000000080300780c */ /* 0x040fe20000f24270 */
[----:B------:R1:W-:Y:S01]  /*4070*/  @P3 STG.E desc[UR36][R8.64+0x40], R13 ;  /* 0x0000400d08003986 */ /* 0x0003e2000c101924 */
[----:B------:R-:W-:Y:S02]  /*4080*/  ISETP.GT.AND P3, PT, R3, RZ, P0 ;  /* 0x000000ff0300720c */ /* 0x000fe40000764270 */
[----:B------:R-:W-:Y:S01]  /*4090*/  F2FP.TF32.F32.PACK_B R35, R35 ;  /* 0x00000023ff23723e */ /* 0x000fe200024050ff */
[----:B0-----:R-:W-:Y:S01]  /*40a0*/  FMUL R5, R36, R56 ;  /* 0x0000003824057220 */ /* 0x001fe20000400000 */
[----:B------:R-:W-:Y:S02]  /*40b0*/  F2FP.TF32.F32.PACK_B R37, R37 ;  /* 0x00000025ff25723e */ /* 0x000fe400024050ff */
[----:B------:R-:W-:Y:S01]  /*40c0*/  F2FP.TF32.F32.PACK_B R11, R11 ;  /* 0x0000000bff0b723e */ /* 0x000fe200024050ff */
[----:B------:R-:W-:Y:S01]  /*40d0*/  @P4 STG.E desc[UR36][R8.64+0x44], R35 ;  /* 0x0000442308004986 */ /* 0x000fe2000c101924 */
[----:B------:R-:W-:-:S02]  /*40e0*/  F2FP.TF32.F32.PACK_B R5, R5 ;  /* 0x00000005ff05723e */ /* 0x000fc400024050ff */
[----:B------:R-:W-:Y:S01]  /*40f0*/  F2FP.TF32.F32.PACK_B R39, R39 ;  /* 0x00000027ff27723e */ /* 0x000fe200024050ff */
[----:B-1----:R-:W-:Y:S01]  /*4100*/  FMUL R13, R42, R56 ;  /* 0x000000382a0d7220 */ /* 0x002fe20000400000 */
[----:B------:R-:W-:Y:S01]  /*4110*/  F2FP.TF32.F32.PACK_B R41, R41 ;  /* 0x00000029ff29723e */ /* 0x000fe200024050ff */
[----:B------:R0:W-:Y:S01]  /*4120*/  @P2 STG.E desc[UR36][R6.64+0x60], R5 ;  /* 0x0000600506002986 */ /* 0x0001e2000c101924 */
[C---:B------:R-:W-:Y:S02]  /*4130*/  ISETP.GT.AND P2, PT, R4.reuse, 0x20, PT ;  /* 0x000000200400780c */ /* 0x040fe40003f44270 */
[----:B------:R-:W-:Y:S01]  /*4140*/  F2FP.TF32.F32.PACK_B R13, R13 ;  /* 0x0000000dff0d723e */ /* 0x000fe200024050ff */
[----:B------:R-:W-:Y:S01]  /*4150*/  @P3 STG.E desc[UR36][R6.64+0x64], R37 ;  /* 0x0000642506003986 */ /* 0x000fe2000c101924 */
[C---:B------:R-:W-:Y:S02]  /*4160*/  ISETP.GT.AND P3, PT, R3.reuse, 0x8, P0 ;  /* 0x000000080300780c */ /* 0x040fe40000764270 */
[----:B------:R-:W-:Y:S01]  /*4170*/  ISETP.GT.AND P0, PT, R4, 0x21, PT ;  /* 0x000000210400780c */ /* 0x000fe20003f04270 */
[----:B------:R1:W-:Y:S01]  /*4180*/  @P1 STG.E desc[UR36][R8.64+0x60], R11 ;  /* 0x0000600b08001986 */ /* 0x0003e2000c101924 */
[----:B------:R-:W-:-:S02]  /*4190*/  ISETP.GT.AND P4, PT, R3, RZ, P2 ;  /* 0x000000ff0300720c */ /* 0x000fc40001784270 */
[C---:B------:R-:W-:Y:S01]  /*41a0*/  ISETP.GT.AND P1, PT, R3.reuse, RZ, P0 ;  /* 0x000000ff0300720c */ /* 0x040fe20000724270 */
[-C--:B0-----:R-:W-:Y:S01]  /*41b0*/  FMUL R5, R40, R56.reuse ;  /* 0x0000003828057220 */ /* 0x081fe20000400000 */
[C---:B------:R-:W-:Y:S02]  /*41c0*/  ISETP.GT.AND P2, PT, R3.reuse, 0x8, P2 ;  /* 0x000000080300780c */ /* 0x040fe40001744270 */
[----:B------:R-:W-:Y:S02]  /*41d0*/  F2FP.TF32.F32.PACK_B R43, R43 ;  /* 0x0000002bff2b723e */ /* 0x000fe400024050ff */
[----:B------:R-:W-:Y:S01]  /*41e0*/  F2FP.TF32.F32.PACK_B R5, R5 ;  /* 0x00000005ff05723e */ /* 0x000fe200024050ff */
[----:B------:R-:W-:Y:S01]  /*41f0*/  @P3 STG.E desc[UR36][R8.64+0x64], R39 ;  /* 0x0000642708003986 */ /* 0x000fe2000c101924 */
[----:B------:R-:W-:Y:S01]  /*4200*/  ISETP.GT.AND P3, PT, R3, 0x8, P0 ;  /* 0x000000080300780c */ /* 0x000fe20000764270 */
[----:B-1----:R-:W-:Y:S01]  /*4210*/  FMUL R11, R46, R56 ;  /* 0x000000382e0b7220 */ /* 0x002fe20000400000 */
[----:B------:R-:W-:Y:S01]  /*4220*/  ISETP.GT.AND P0, PT, R4, 0x29, PT ;  /* 0x000000290400780c */ /* 0x000fe20003f04270 */
[----:B------:R0:W-:Y:S01]  /*4230*/  @P4 STG.E desc[UR36][R6.64+0x80], R5 ;  /* 0x0000800506004986 */ /* 0x0001e2000c101924 */
[----:B------:R-:W-:-:S02]  /*4240*/  F2FP.TF32.F32.PACK_B R45, R45 ;  /* 0x0000002dff2d723e */ /* 0x000fc400024050ff */
[----:B------:R-:W-:Y:S01]  /*4250*/  F2FP.TF32.F32.PACK_B R11, R11 ;  /* 0x0000000bff0b723e */ /* 0x000fe200024050ff */
[----:B------:R-:W-:Y:S01]  /*4260*/  @P1 STG.E desc[UR36][R6.64+0x84], R41 ;  /* 0x0000842906001986 */ /* 0x000fe2000c101924 */
[----:B------:R-:W-:Y:S02]  /*4270*/  ISETP.GT.AND P1, PT, R4, 0x28, PT ;  /* 0x000000280400780c */ /* 0x000fe40003f24270 */
[----:B------:R-:W-:Y:S01]  /*4280*/  F2FP.TF32.F32.PACK_B R47, R47 ;  /* 0x0000002fff2f723e */ /* 0x000fe200024050ff */
[----:B------:R1:W-:Y:S01]  /*4290*/  @P2 STG.E desc[UR36][R8.64+0x80], R13 ;  /* 0x0000800d08002986 */ /* 0x0003e2000c101924 */
[C---:B------:R-:W-:Y:S02]  /*42a0*/  ISETP.GT.AND P4, PT, R3.reuse, RZ, P1 ;  /* 0x000000ff0300720c */ /* 0x040fe40000f84270 */
[C---:B------:R-:W-:Y:S01]  /*42b0*/  ISETP.GT.AND P2, PT, R3.reuse, RZ, P0 ;  /* 0x000000ff0300720c */ /* 0x040fe20000744270 */
[----:B0-----:R-:W-:Y:S01]  /*42c0*/  FMUL R5, R44, R56 ;  /* 0x000000382c057220 */ /* 0x001fe20000400000 */
[----:B------:R-:W-:Y:S01]  /*42d0*/  ISETP.GT.AND P1, PT, R3, 0x8, P1 ;  /* 0x000000080300780c */ /* 0x000fe20000f24270 */
[----:B------:R-:W-:Y:S01]  /*42e0*/  @P3 STG.E desc[UR36][R8.64+0x84], R43 ;  /* 0x0000842b08003986 */ /* 0x000fe2000c101924 */
[----:B------:R-:W-:-:S02]  /*42f0*/  ISETP.GT.AND P3, PT, R4, 0x31, PT ;  /* 0x000000310400780c */ /* 0x000fc40003f64270 */
[----:B------:R-:W-:Y:S02]  /*4300*/  F2FP.TF32.F32.PACK_B R5, R5 ;  /* 0x00000005ff05723e */ /* 0x000fe400024050ff */
[----:B------:R-:W-:Y:S01]  /*4310*/  ISETP.GT.AND P0, PT, R3, 0x8, P0 ;  /* 0x000000080300780c */ /* 0x000fe20000704270 */
[----:B-1----:R-:W-:Y:S01]  /*4320*/  FMUL R13, R48, R56 ;  /* 0x00000038300d7220 */ /* 0x002fe20000400000 */
[----:B------:R-:W-:Y:S01]  /*4330*/  F2FP.TF32.F32.PACK_B R49, R49 ;  /* 0x00000031ff31723e */ /* 0x000fe200024050ff */
[----:B------:R-:W-:Y:S01]  /*4340*/  @P4 STG.E desc[UR36][R6.64+0xa0], R5 ;  /* 0x0000a00506004986 */ /* 0x000fe2000c101924 */
[----:B------:R-:W-:Y:S02]  /*4350*/  F2FP.TF32.F32.PACK_B R15, R15 ;  /* 0x0000000fff0f723e */ /* 0x000fe400024050ff */
[----:B------:R-:W-:Y:S01]  /*4360*/  F2FP.TF32.F32.PACK_B R13, R13 ;  /* 0x0000000dff0d723e */ /* 0x000fe200024050ff */
[----:B------:R-:W-:Y:S01]  /*4370*/  @P2 STG.E desc[UR36][R6.64+0xa4], R45 ;  /* 0x0000a42d06002986 */ /* 0x000fe2000c101924 */
[----:B------:R-:W-:-:S02]  /*4380*/  ISETP.GT.AND P2, PT, R4, 0x30, PT ;  /* 0x000000300400780c */ /* 0x000fc40003f44270 */
[----:B------:R-:W-:Y:S01]  /*4390*/  F2FP.TF32.F32.PACK_B R51, R51 ;  /* 0x00000033ff33723e */ /* 0x000fe200024050ff */
[----:B------:R0:W-:Y:S01]  /*43a0*/  @P1 STG.E desc[UR36][R8.64+0xa0], R11 ;  /* 0x0000a00b08001986 */ /* 0x0001e2000c101924 */
[C---:B------:R-:W-:Y:S02]  /*43b0*/  ISETP.GT.AND P4, PT, R3.reuse, RZ, P2 ;  /* 0x000000ff0300720c */ /* 0x040fe40001784270 */
[C---:B------:R-:W-:Y:S01]  /*43c0*/  ISETP.GT.AND P1, PT, R3.reuse, RZ, P3 ;  /* 0x000000ff0300720c */ /* 0x040fe20001f24270 */
[----:B------:R-:W-:Y:S01]  /*43d0*/  @P0 STG.E desc[UR36][R8.64+0xa4], R47 ;  /* 0x0000a42f08000986 */ /* 0x000fe2000c101924 */
[C---:B------:R-:W-:Y:S02]  /*43e0*/  ISETP.GT.AND P2, PT, R3.reuse, 0x8, P2 ;  /* 0x000000080300780c */ /* 0x040fe40001744270 */
[----:B------:R-:W-:Y:S02]  /*43f0*/  ISETP.GT.AND P0, PT, R4, 0x38, PT ;  /* 0x000000380400780c */ /* 0x000fe40003f04270 */
[----:B------:R-:W-:-:S02]  /*4400*/  ISETP.GT.AND P3, PT, R3, 0x8, P3 ;  /* 0x000000080300780c */ /* 0x000fc40001f64270 */
[----:B------:R-:W-:Y:S01]  /*4410*/  F2FP.TF32.F32.PACK_B R53, R53 ;  /* 0x00000035ff35723e */ /* 0x000fe200024050ff */
[----:B0-----:R-:W-:Y:S01]  /*4420*/  FMUL R11, R54, R56 ;  /* 0x00000038360b7220 */ /* 0x001fe20000400000 */
[----:B------:R-:W-:Y:S01]  /*4430*/  F2FP.TF32.F32.PACK_B R55, R55 ;  /* 0x00000037ff37723e */ /* 0x000fe200024050ff */
[----:B------:R-:W-:Y:S01]  /*4440*/  @P4 STG.E desc[UR36][R6.64+0xc0], R13 ;  /* 0x0000c00d06004986 */ /* 0x000fe2000c101924 */
[----:B------:R-:W-:Y:S01]  /*4450*/  ISETP.GT.AND P4, PT, R4, 0x39, PT ;  /* 0x000000390400780c */ /* 0x000fe20003f84270 */
[----:B------:R-:W-:Y:S01]  /*4460*/  @P1 IMAD.MOV.U32 R4, RZ, RZ, R6 ;  /* 0x000000ffff041224 */ /* 0x000fe200078e0006 */
[----:B------:R-:W-:Y:S01]  /*4470*/  F2FP.TF32.F32.PACK_B R11, R11 ;  /* 0x0000000bff0b723e */ /* 0x000fe200024050ff */
[----:B------:R-:W-:-:S05]  /*4480*/  @P1 IMAD.MOV.U32 R5, RZ, RZ, R7 ;  /* 0x000000ffff051224 */ /* 0x000fca00078e0007 */
[----:B------:R0:W-:Y:S01]  /*4490*/  @P1 STG.E desc[UR36][R4.64+0xc4], R49 ;  /* 0x0000c43104001986 */ /* 0x0001e2000c101924 */
[C---:B------:R-:W-:Y:S02]  /*44a0*/  ISETP.GT.AND P1, PT, R3.reuse, RZ, P0 ;  /* 0x000000ff0300720c */ /* 0x040fe40000724270 */
[----:B------:R-:W-:Y:S01]  /*44b0*/  ISETP.GT.AND P0, PT, R3, 0x8, P0 ;  /* 0x000000080300780c */ /* 0x000fe20000704270 */
[----:B0-----:R-:W-:Y:S02]  /*44c0*/  @P2 IMAD.MOV.U32 R4, RZ, RZ, R8 ;  /* 0x000000ffff042224 */ /* 0x001fe400078e0008 */
[----:B------:R-:W-:-:S05]  /*44d0*/  @P2 IMAD.MOV.U32 R5, RZ, RZ, R9 ;  /* 0x000000ffff052224 */ /* 0x000fca00078e0009 */
[----:B------:R0:W-:Y:S01]  /*44e0*/  @P2 STG.E desc[UR36][R4.64+0xc0], R15 ;  /* 0x0000c00f04002986 */ /* 0x0001e2000c101924 */
[C---:B------:R-:W-:Y:S02]  /*44f0*/  ISETP.GT.AND P2, PT, R3.reuse, RZ, P4 ;  /* 0x000000ff0300720c */ /* 0x040fe40002744270 */
[----:B------:R-:W-:Y:S01]  /*4500*/  ISETP.GT.AND P4, PT, R3, 0x8, P4 ;  /* 0x000000080300780c */ /* 0x000fe20002784270 */
[----:B------:R-:W-:-:S05]  /*4510*/  FMUL R3, R52, R56 ;  /* 0x0000003834037220 */ /* 0x000fca0000400000 */
[----:B------:R-:W-:Y:S01]  /*4520*/  F2FP.TF32.F32.PACK_B R3, R3 ;  /* 0x00000003ff03723e */ /* 0x000fe200024050ff */
[----:B0-----:R-:W-:Y:S02]  /*4530*/  @P3 IMAD.MOV.U32 R4, RZ, RZ, R8 ;  /* 0x000000ffff043224 */ /* 0x001fe400078e0008 */
[----:B------:R-:W-:-:S05]  /*4540*/  @P3 IMAD.MOV.U32 R5, RZ, RZ, R9 ;  /* 0x000000ffff053224 */ /* 0x000fca00078e0009 */
[----:B------:R0:W-:Y:S02]  /*4550*/  @P3 STG.E desc[UR36][R4.64+0xc4], R51 ;  /* 0x0000c43304003986 */ /* 0x0001e4000c101924 */
[----:B0-----:R-:W-:Y:S02]  /*4560*/  @P1 IMAD.MOV.U32 R4, RZ, RZ, R6 ;  /* 0x000000ffff041224 */ /* 0x001fe400078e0006 */
[----:B------:R-:W-:-:S05]  /*4570*/  @P1 IMAD.MOV.U32 R5, RZ, RZ, R7 ;  /* 0x000000ffff051224 */ /* 0x000fca00078e0007 */
[----:B------:R0:W-:Y:S04]  /*4580*/  @P1 STG.E desc[UR36][R4.64+0xe0], R3 ;  /* 0x0000e00304001986 */ /* 0x0001e8000c101924 */
[----:B------:R1:W-:Y:S01]  /*4590*/  @P2 STG.E desc[UR36][R6.64+0xe4], R53 ;  /* 0x0000e43506002986 */ /* 0x0003e2000c101924 */
[----:B0-----:R-:W-:Y:S02]  /*45a0*/  @P0 IMAD.MOV.U32 R4, RZ, RZ, R8 ;  /* 0x000000ffff040224 */ /* 0x001fe400078e0008 */
[----:B------:R-:W-:-:S05]  /*45b0*/  @P0 IMAD.MOV.U32 R5, RZ, RZ, R9 ;  /* 0x000000ffff050224 */ /* 0x000fca00078e0009 */
[----:B------:R1:W-:Y:S04]  /*45c0*/  @P0 STG.E desc[UR36][R4.64+0xe0], R11 ;  /* 0x0000e00b04000986 */ /* 0x0003e8000c101924 */
[----:B------:R1:W-:Y:S02]  /*45d0*/  @P4 STG.E desc[UR36][R8.64+0xe4], R55 ;  /* 0x0000e43708004986 */ /* 0x0003e4000c101924 */
.L_x_94:
[----:B------:R-:W-:Y:S05]  /*45e0*/  BSYNC B0 ;  /* 0x0000000000007941 */ /* 0x000fea0003800000 */
.L_x_32:
[----:B------:R-:W-:Y:S01]  /*45f0*/  IADD3 R16, P0, R16, UR38, RZ ;  /* 0x0000002610107c10 */ /* 0x000fe2000ff1e0ff */
[----:B------:R-:W-:Y:S01]  /*4600*/  ULDC.64 UR4, c[0x0][0x650] ;  /* 0x0001940000047ab9 */ /* 0x000fe20000000a00 */
[----:B------:R-:W-:Y:S01]  /*4610*/  PRMT R3, RZ, 0x7610, R3 ;  /* 0x00007610ff037816 */ /* 0x000fe20000000003 */
[----:B------:R-:W-:Y:S01]  /*4620*/  IMAD.MOV.U32 R70, RZ, RZ, -0x1 ;  /* 0xffffffffff467424 */ /* 0x000fe200078e00ff */
[----:B------:R-:W-:Y:S01]  /*4630*/  IADD3.X R17, R17, UR41, RZ, P0, !PT ;  /* 0x0000002911117c10 */ /* 0x000fe200087fe4ff */
[----:B--2---:R-:W-:Y:S01]  /*4640*/  IMAD.MOV.U32 R67, RZ, RZ, -0x1 ;  /* 0xffffffffff437424 */ /* 0x004fe200078e00ff */
[----:B------:R-:W-:-:S04]  /*4650*/  ISETP.GE.U32.AND P0, PT, R16, UR4, PT ;  /* 0x0000000410007c0c */ /* 0x000fc8000bf06070 */
[----:B------:R-:W-:-:S13]  /*4660*/  ISETP.GE.U32.AND.EX P0, PT, R17, UR5, PT, P0 ;  /* 0x0000000511007c0c */ /* 0x000fda000bf06100 */
[----:B------:R-:W-:Y:S05]  /*4670*/  @P0 BRA `(.L_x_95) ;  /* 0x00000004004c0947 */ /* 0x000fea0003800000 */
[----:B01-3--:R-:W0:Y:S01]  /*4680*/  LDC.64 R10, c[0x0][0x628] ;  /* 0x00018a00ff0a7b82 */ /* 0x00be220000000a00 */
[----:B----4-:R-:W1:Y:S01]  /*4690*/  S2R R12, SR_CTAID.X ;  /* 0x00000000000c7919 */ /* 0x010e620000002500 */
[----:B------:R-:W-:Y:S02]  /*46a0*/  IMAD.MOV.U32 R8, RZ, RZ, R16 ;  /* 0x000000ffff087224 */ /* 0x000fe400078e0010 */
[----:B------:R-:W-:Y:S01]  /*46b0*/  IMAD.MOV.U32 R9, RZ, RZ, R17 ;  /* 0x000000ffff097224 */ /* 0x000fe200078e0011 */
[----:B------:R-:W2:Y:S03]  /*46c0*/  S2R R20, SR_CTAID.Y ;  /* 0x0000000000147919 */ /* 0x000ea60000002600 */
[----:B------:R-:W3:Y:S08]  /*46d0*/  LDC R0, c[0x0][0x630] ;  /* 0x00018c00ff007b82 */ /* 0x000ef00000000800 */
[----:B------:R-:W4:Y:S01]  /*46e0*/  LDC.64 R14, c[0x0][0x620] ;  /* 0x00018800ff0e7b82 */ /* 0x000f220000000a00 */
[----:B0-----:R-:W-:-:S04]  /*46f0*/  ISETP.NE.U32.AND P0, PT, R10, RZ, PT ;  /* 0x000000ff0a00720c */ /* 0x001fc80003f05070 */
[----:B------:R-:W-:-:S13]  /*4700*/  ISETP.NE.AND.EX P0, PT, R11, RZ, PT, P0 ;  /* 0x000000ff0b00720c */ /* 0x000fda0003f05300 */
[----:B-1234-:R-:W-:Y:S05]  /*4710*/  @!P0 BRA `(.L_x_96) ;  /* 0x0000000000288947 */ /* 0x01efea0003800000 */
        /* <DEDUP_REMOVED lines=10> */
.L_x_96:
[-CC-:B------:R-:W-:Y:S01]  /*47c0*/  SHF.R.U64 R67, R8, R0.reuse, R9.reuse ;  /* 0x0000000008437219 */ /* 0x180fe20000001209 */
[----:B------:R-:W0:Y:S01]  /*47d0*/  LDC.64 R26, c[0x0][0x640] ;  /* 0x00019000ff1a7b82 */ /* 0x000e220000000a00 */
[----:B------:R-:W-:Y:S01]  /*47e0*/  SHF.R.U32.HI R0, RZ, R0, R9 ;  /* 0x00000000ff007219 */ /* 0x000fe20000011609 */
[----:B------:R-:W-:Y:S01]  /*47f0*/  ULDC UR4, c[0x0][0x150] ;  /* 0x0000540000047ab9 */ /* 0x000fe20000000800 */
[----:B------:R-:W-:Y:S02]  /*4800*/  IADD3 R3, P0, RZ, -R67, RZ ;  /* 0x80000043ff037210 */ /* 0x000fe40007f1e0ff */
[----:B------:R-:W-:-:S03]  /*4810*/  I2FP.F32.U32 R7, R12 ;  /* 0x0000000c00077245 */ /* 0x000fc60000201000 */
[----:B------:R-:W1:Y:S01]  /*4820*/  LDC R6, c[0x0][0x618] ;  /* 0x00018600ff067b82 */ /* 0x000e620000000800 */
[----:B------:R-:W-:Y:S02]  /*4830*/  IMAD.X R5, RZ, RZ, ~R0, P0 ;  /* 0x000000ffff057224 */ /* 0x000fe400000e0e00 */
[----:B------:R-:W-:Y:S01]  /*4840*/  FMUL R7, R7, UR4 ;  /* 0x0000000407077c20 */ /* 0x000fe20008400000 */
[----:B------:R-:W-:Y:S01]  /*4850*/  ULDC UR4, c[0x0][0x154] ;  /* 0x0000550000047ab9 */ /* 0x000fe20000000800 */
[-C--:B------:R-:W-:Y:S02]  /*4860*/  IMAD R0, R5, R14.reuse, RZ ;  /* 0x0000000e05007224 */ /* 0x080fe400078e02ff */
[C---:B------:R-:W-:Y:S01]  /*4870*/  IMAD.WIDE.U32 R4, R3.reuse, R14, R16 ;  /* 0x0000000e03047225 */ /* 0x040fe200078e0010 */
[----:B------:R-:W2:Y:S01]  /*4880*/  LDC R11, c[0x0][0x608] ;  /* 0x00018200ff0b7b82 */ /* 0x000ea20000000800 */
[----:B------:R-:W3:Y:S02]  /*4890*/  F2I.U32.TRUNC.NTZ R7, R7 ;  /* 0x0000000700077305 */ /* 0x000ee4000020f000 */
[----:B------:R-:W-:-:S04]  /*48a0*/  IMAD R3, R3, R15, R0 ;  /* 0x0000000f03037224 */ /* 0x000fc800078e0200 */
[----:B------:R-:W-:Y:S01]  /*48b0*/  IMAD.IADD R3, R5, 0x1, R3 ;  /* 0x0000000105037824 */ /* 0x000fe200078e0203 */
[----:B------:R-:W4:Y:S01]  /*48c0*/  LDC R8, c[0x0][0x658] ;  /* 0x00019600ff087b82 */ /* 0x000f220000000800 */
[----:B------:R-:W-:Y:S02]  /*48d0*/  I2FP.F32.U32 R5, R20 ;  /* 0x0000001400057245 */ /* 0x000fe40000201000 */
[----:B0-----:R-:W-:-:S04]  /*48e0*/  ISETP.NE.U32.AND P0, PT, R26, RZ, PT ;  /* 0x000000ff1a00720c */ /* 0x001fc80003f05070 */
[----:B------:R-:W-:Y:S01]  /*48f0*/  ISETP.NE.AND.EX P0, PT, R27, RZ, PT, P0 ;  /* 0x000000ff1b00720c */ /* 0x000fe20003f05300 */
[----:B------:R-:W0:Y:S01]  /*4900*/  LDC R9, c[0x0][0x144] ;  /* 0x00005100ff097b82 */ /* 0x000e220000000800 */
[-C--:B-1----:R-:W-:Y:S01]  /*4910*/  SHF.R.U64 R13, R4, R6.reuse, R3 ;  /* 0x00000006040d7219 */ /* 0x082fe20000001203 */
[----:B---3--:R-:W-:Y:S01]  /*4920*/  IMAD.MOV R7, RZ, RZ, -R7 ;  /* 0x000000ffff077224 */ /* 0x008fe200078e0a07 */
[----:B------:R-:W-:Y:S01]  /*4930*/  SHF.R.U32.HI R0, RZ, R6, R3 ;  /* 0x00000006ff007219 */ /* 0x000fe20000011603 */
[----:B------:R-:W-:-:S04]  /*4940*/  FMUL R6, R5, UR4 ;  /* 0x0000000405067c20 */ /* 0x000fc80008400000 */
[----:B------:R-:W1:Y:S01]  /*4950*/  LDC R21, c[0x0][0x148] ;  /* 0x00005200ff157b82 */ /* 0x000e620000000800 */
[----:B------:R3:W0:Y:S01]  /*4960*/  F2I.U32.TRUNC.NTZ R14, R6 ;  /* 0x00000006000e7305 */ /* 0x000622000020f000 */
[-CC-:B--2---:R-:W-:Y:S02]  /*4970*/  SHF.R.U64 R10, R13, R11.reuse, R0.reuse ;  /* 0x0000000b0d0a7219 */ /* 0x184fe40000001200 */
[----:B------:R-:W-:-:S04]  /*4980*/  SHF.R.U32.HI R3, RZ, R11, R0 ;  /* 0x0000000bff037219 */ /* 0x000fc80000011600 */
[----:B-----5:R-:W2:Y:S01]  /*4990*/  LDC R24, c[0x0][0x648] ;  /* 0x00019200ff187b82 */ /* 0x020ea20000000800 */
[-CC-:B----4-:R-:W-:Y:S02]  /*49a0*/  SHF.R.U64 R15, R10, R8.reuse, R3.reuse ;  /* 0x000000080a0f7219 */ /* 0x190fe40000001203 */
[----:B------:R-:W-:-:S03]  /*49b0*/  SHF.R.U32.HI R5, RZ, R8, R3 ;  /* 0x00000008ff057219 */ /* 0x000fc60000011603 */
[----:B------:R-:W-:Y:S02]  /*49c0*/  IMAD.MOV.U32 R4, RZ, RZ, R15 ;  /* 0x000000ffff047224 */ /* 0x000fe400078e000f */
[----:B------:R-:W4:Y:S01]  /*49d0*/  LDC R28, c[0x0][0x638] ;  /* 0x00018e00ff1c7b82 */ /* 0x000f220000000800 */
[----:B0-----:R-:W-:-:S07]  /*49e0*/  IMAD R25, R9, R7, R12 ;  /* 0x0000000709197224 */ /* 0x001fce00078e020c */
[----:B------:R-:W0:Y:S08]  /*49f0*/  LDC R29, c[0x0][0x610] ;  /* 0x00018400ff1d7b82 */ /* 0x000e300000000800 */
[----:B------:R-:W0:Y:S01]  /*4a00*/  LDC R30, c[0x0][0x600] ;  /* 0x00018000ff1e7b82 */ /* 0x000e220000000800 */
[----:B-1-3--:R-:W-:Y:S05]  /*4a10*/  @!P0 BRA `(.L_x_97) ;  /* 0x0000000000288947 */ /* 0x00afea0003800000 */
[----:B------:R-:W1:Y:S02]  /*4a20*/  LDC R0, c[0x0][0x64c] ;  /* 0x00019300ff007b82 */ /* 0x000e640000000800 */
[----:B-1----:R-:W-:-:S05]  /*4a30*/  IADD3 R3, P0, R15, R0, RZ ;  /* 0x000000000f037210 */ /* 0x002fca0007f1e0ff */
        /* <DEDUP_REMOVED lines=8> */
.L_x_97:
[----:B------:R-:W-:Y:S01]  /*4ac0*/  ISETP.NE.AND P0, PT, R2, 0x1, PT ;  /* 0x000000010200780c */ /* 0x000fe20003f05270 */
[----:B------:R-:W-:Y:S01]  /*4ad0*/  IMAD.MOV R14, RZ, RZ, -R14 ;  /* 0x000000ffff0e7224 */ /* 0x000fe200078e0a0e */
[----:B--2---:R-:W-:Y:S02]  /*4ae0*/  SHF.R.U64 R0, R4, R24, R5 ;  /* 0x0000001804007219 */ /* 0x004fe40000001205 */
[----:B------:R-:W-:Y:S02]  /*4af0*/  LOP3.LUT R3, R10, R65, RZ, 0xc0, !PT ;  /* 0x000000410a037212 */ /* 0x000fe400078ec0ff */
[----:B------:R-:W-:Y:S01]  /*4b00*/  LOP3.LUT R6, R13, R64, RZ, 0xc0, !PT ;  /* 0x000000400d067212 */ /* 0x000fe200078ec0ff */
[----:B------:R-:W-:Y:S02]  /*4b10*/  IMAD.MOV R4, RZ, RZ, -R0 ;  /* 0x000000ffff047224 */ /* 0x000fe400078e0a00 */
[----:B------:R-:W-:Y:S02]  /*4b20*/  IMAD R0, R60, R0, R3 ;  /* 0x000000003c007224 */ /* 0x000fe400078e0203 */
[----:B----4-:R-:W-:-:S02]  /*4b30*/  IMAD R3, R4, R28, R15 ;  /* 0x0000001c04037224 */ /* 0x010fc400078e020f */
[----:B------:R-:W-:Y:S02]  /*4b40*/  @P0 IMAD R25, R21, R14, R20 ;  /* 0x0000000e15190224 */ /* 0x000fe400078e0214 */
[----:B0-----:R-:W-:Y:S02]  /*4b50*/  IMAD R5, R3, R30, R6 ;  /* 0x0000001e03057224 */ /* 0x001fe400078e0206 */
[----:B------:R-:W-:Y:S02]  /*4b60*/  IMAD R0, R0, R29, R25 ;  /* 0x0000001d00007224 */ /* 0x000fe400078e0219 */
[----:B------:R-:W-:-:S03]  /*4b70*/  IMAD.MOV.U32 R4, RZ, RZ, 0x1 ;  /* 0x00000001ff047424 */ /* 0x000fc600078e00ff */
[----:B------:R-:W-:Y:S02]  /*4b80*/  SEL R70, R5, R0, !P0 ;  /* 0x0000000005467207 */ /* 0x000fe40004000000 */
[----:B------:R-:W-:Y:S02]  /*4b90*/  PRMT R3, R4, 0x7610, R3 ;  /* 0x0000761004037816 */ /* 0x000fe40000000003 */
[----:B------:R-:W-:-:S07]  /*4ba0*/  SEL R0, R0, R5, !P0 ;  /* 0x0000000500007207 */ /* 0x000fce0004000000 */
.L_x_95:
[----:B------:R-:W-:Y:S01]  /*4bb0*/  UIADD3 UR42, UR43, UR42, URZ ;  /* 0x0000002a2b2a7290 */ /* 0x000fe2000fffe03f */
[----:B------:R-:W-:Y:S01]  /*4bc0*/  LOP3.LUT P0, RZ, R3, 0xff, RZ, 0xc0, !PT ;  /* 0x000000ff03ff7812 */ /* 0x000fe2000780c0ff */
[----:B------:R-:W-:Y:S02]  /*4bd0*/  IMAD.MOV.U32 R71, RZ, RZ, R0 ;  /* 0x000000ffff477224 */ /* 0x000fe400078e0000 */
[----:B------:R-:W-:Y:S02]  /*4be0*/  USHF.R.U32.HI UR4, URZ, 0x2, UR42 ;  /* 0x000000023f047899 */ /* 0x000fe4000801162a */
[----:B------:R-:W-:Y:S02]  /*4bf0*/  UISETP.GT.U32.AND UP1, UPT, UR42, 0x3, UPT ;  /* 0x000000032a00788c */ /* 0x000fe4000bf24070 */
[----:B------:R-:W-:Y:S02]  /*4c00*/  ULOP3.LUT UR4, UR4, 0x1, URZ, 0xc0, !UPT ;  /* 0x0000000104047892 */ /* 0x000fe4000f8ec03f */
[----:B------:R-:W-:-:S02]  /*4c10*/  UISETP.LT.U32.AND UP1, UPT, UR43, 0x4, UP1 ;  /* 0x000000042b00788c */ /* 0x000fc40008f21070 */
[----:B------:R-:W-:Y:S02]  /*4c20*/  UISETP.NE.U32.AND UP0, UPT, UR4, 0x1, UPT ;  /* 0x000000010400788c */ /* 0x000fe4000bf05070 */
[----:B------:R-:W-:Y:S02]  /*4c30*/  USEL UR5, URZ, 0x1, !UP1 ;  /* 0x000000013f057887 */ /* 0x000fe4000c800000 */
[----:B------:R-:W-:Y:S02]  /*4c40*/  UISETP.GT.U32.AND UP0, UPT, UR43, 0x3, !UP0 ;  /* 0x000000032b00788c */ /* 0x000fe4000c704070 */
[----:B------:R-:W-:Y:S02]  /*4c50*/  ULOP3.LUT UR42, UR42, 0x3, URZ, 0xc0, !UPT ;  /* 0x000000032a2a7892 */ /* 0x000fe4000f8ec03f */
[----:B------:R-:W-:-:S04]  /*4c60*/  USEL UR4, URZ, 0x1, !UP0 ;  /* 0x000000013f047887 */ /* 0x000fc8000c000000 */
[----:B------:R-:W-:Y:S01]  /*4c70*/  ULOP3.LUT UR40, UR4, UR40, UR5, 0x96, !UPT ;  /* 0x0000002804287292 */ /* 0x000fe2000f8e9605 */
[----:B------:R-:W-:Y:S11]  /*4c80*/  @P0 BRA `(.L_x_98) ;  /* 0xffffffc400e00947 */ /* 0x000ff6000383ffff */
[----:B------:R-:W-:Y:S05]  /*4c90*/  EXIT ;  /* 0x000000000000794d */ /* 0x000fea0003800000 */
.L_x_7:
        /* <DEDUP_REMOVED lines=26> */
.L_x_100:
[----:B------:R-:W0:Y:S01]  /*4e40*/  LDC.64 R28, c[0x0][0x640] ;  /* 0x00019000ff1c7b82 */ /* 0x000e220000000a00 */
[-CC-:B------:R-:W-:Y:S01]  /*4e50*/  SHF.R.U64 R21, R14, R6.reuse, R15.reuse ;  /* 0x000000060e157219 */ /* 0x180fe2000000120f */
[----:B------:R-:W-:Y:S01]  /*4e60*/  IMAD.MOV.U32 R30, RZ, RZ, 0x1 ;  /* 0x00000001ff1e7424 */ /* 0x000fe200078e00ff */
[----:B------:R-:W-:Y:S02]  /*4e70*/  SHF.R.U32.HI R6, RZ, R6, R15 ;  /* 0x00000006ff067219 */ /* 0x000fe4000001160f */
[----:B------:R-:W-:-:S03]  /*4e80*/  IADD3 R13, P0, RZ, -R21, RZ ;  /* 0x80000015ff0d7210 */ /* 0x000fc60007f1e0ff */
[----:B------:R-:W1:Y:S02]  /*4e90*/  LDC R12, c[0x0][0x618] ;  /* 0x00018600ff0c7b82 */ /* 0x000e640000000800 */
[----:B------:R-:W-:-:S04]  /*4ea0*/  IMAD.X R11, RZ, RZ, ~R6, P0 ;  /* 0x000000ffff0b7224 */ /* 0x000fc800000e0e06 */
[-C--:B------:R-:W-:Y:S02]  /*4eb0*/  IMAD R6, R11, R24.reuse, RZ ;  /* 0x000000180b067224 */ /* 0x080fe400078e02ff */
[----:B------:R-:W2:Y:S01]  /*4ec0*/  LDC R14, c[0x0][0x608] ;  /* 0x00018200ff0e7b82 */ /* 0x000ea20000000800 */
[----:B------:R-:W-:-:S04]  /*4ed0*/  IMAD.WIDE.U32 R10, R13, R24, R16 ;  /* 0x000000180d0a7225 */ /* 0x000fc800078e0010 */
[----:B------:R-:W-:-:S03]  /*4ee0*/  IMAD R13, R13, R25, R6 ;  /* 0x000000190d0d7224 */ /* 0x000fc600078e0206 */
[----:B------:R-:W3:Y:S01]  /*4ef0*/  LDC R27, c[0x0][0x658] ;  /* 0x00019600ff1b7b82 */ /* 0x000ee20000000800 */
[----:B------:R-:W-:Y:S01]  /*4f00*/  IMAD.IADD R11, R11, 0x1, R13 ;  /* 0x000000010b0b7824 */ /* 0x000fe200078e020d */
[----:B0-----:R-:W-:-:S04]  /*4f10*/  ISETP.NE.U32.AND P0, PT, R28, RZ, PT ;  /* 0x000000ff1c00720c */ /* 0x001fc80003f05070 */
[----:B------:R-:W-:Y:S02]  /*4f20*/  ISETP.NE.AND.EX P0, PT, R29, RZ, PT, P0 ;  /* 0x000000ff1d00720c */ /* 0x000fe40003f05300 */
[----:B------:R-:W0:Y:S01]  /*4f30*/  LDC R20, c[0x0][0x600] ;  /* 0x00018000ff147b82 */ /* 0x000e220000000800 */
[-CC-:B-1----:R-:W-:Y:S01]  /*4f40*/  SHF.R.U64 R8, R10, R12.reuse, R11.reuse ;  /* 0x0000000c0a087219 */ /* 0x182fe2000000120b */
[----:B------:R-:W-:Y:S01]  /*4f50*/  IMAD.MOV.U32 R10, RZ, RZ, -0x1 ;  /* 0xffffffffff0a7424 */ /* 0x000fe200078e00ff */
[----:B------:R-:W-:-:S05]  /*4f60*/  SHF.R.U32.HI R11, RZ, R12, R11 ;  /* 0x0000000cff0b7219 */ /* 0x000fca000001160b */
[----:B------:R-:W1:Y:S01]  /*4f70*/  LDC R24, c[0x0][0x648] ;  /* 0x00019200ff187b82 */ /* 0x000e620000000800 */
[-CC-:B--2---:R-:W-:Y:S02]  /*4f80*/  SHF.R.U64 R23, R8, R14.reuse, R11.reuse ;  /* 0x0000000e08177219 */ /* 0x184fe4000000120b */
[----:B------:R-:W-:-:S05]  /*4f90*/  SHF.R.U32.HI R6, RZ, R14, R11 ;  /* 0x0000000eff067219 */ /* 0x000fca000001160b */
[----:B------:R-:W2:Y:S01]  /*4fa0*/  LDC R26, c[0x0][0x638] ;  /* 0x00018e00ff1a7b82 */ /* 0x000ea20000000800 */
[-C--:B---3--:R-:W-:Y:S02]  /*4fb0*/  SHF.L.U32 R10, R10, R27.reuse, RZ ;  /* 0x0000001b0a0a7219 */ /* 0x088fe400000006ff */
[-CC-:B------:R-:W-:Y:S02]  /*4fc0*/  SHF.R.U64 R25, R23, R27.reuse, R6.reuse ;  /* 0x0000001b17197219 */ /* 0x180fe40000001206 */
[----:B------:R-:W-:Y:S02]  /*4fd0*/  LOP3.LUT R32, RZ, R10, RZ, 0x33, !PT ;  /* 0x0000000aff207212 */ /* 0x000fe400078e33ff */
[----:B------:R-:W-:Y:S01]  /*4fe0*/  SHF.R.U32.HI R11, RZ, R27, R6 ;  /* 0x0000001bff0b7219 */ /* 0x000fe20000011606 */
[----:B------:R-:W3:Y:S01]  /*4ff0*/  LDC R31, c[0x0][0x610] ;  /* 0x00018400ff1f7b82 */ /* 0x000ee20000000800 */
[----:B------:R-:W-:Y:S01]  /*5000*/  IMAD.MOV.U32 R10, RZ, RZ, R25 ;  /* 0x000000ffff0a7224 */ /* 0x000fe200078e0019 */
[----:B------:R-:W-:Y:S06]  /*5010*/  @!P0 BRA `(.L_x_101) ;  /* 0x0000000000288947 */ /* 0x000fec0003800000 */
        /* <DEDUP_REMOVED lines=10> */
.L_x_101:
[----:B------:R-:W-:Y:S02]  /*50c0*/  ISETP.NE.AND P0, PT, R2, 0x1, PT ;  /* 0x000000010200780c */ /* 0x000fe40003f05270 */
[----:B-1----:R-:W-:Y:S01]  /*50d0*/  SHF.R.U64 R6, R10, R24, R11 ;  /* 0x000000180a067219 */ /* 0x002fe2000000120b */
[----:B0-----:R-:W-:Y:S01]  /*50e0*/  VIADD R11, R20, 0xffffffff ;  /* 0xffffffff140b7836 */ /* 0x001fe20000000000 */
[----:B------:R-:W-:Y:S02]  /*50f0*/  SHF.L.U32 R30, R30, R27, RZ ;  /* 0x0000001b1e1e7219 */ /* 0x000fe400000006ff */
[----:B------:R-:W-:Y:S01]  /*5100*/  LOP3.LUT R5, R23, R32, RZ, 0xc0, !PT ;  /* 0x0000002017057212 */ /* 0x000fe200078ec0ff */
[----:B------:R-:W-:-:S04]  /*5110*/  IMAD.MOV R10, RZ, RZ, -R6 ;  /* 0x000000ffff0a7224 */ /* 0x000fc800078e0a06 */
[----:B------:R-:W-:Y:S01]  /*5120*/  IMAD R6, R30, R6, R5 ;  /* 0x000000061e067224 */ /* 0x000fe200078e0205 */
[----:B------:R-:W-:Y:S01]  /*5130*/  LOP3.LUT R5, R8, R11, RZ, 0xc0, !PT ;  /* 0x0000000b08057212 */ /* 0x000fe200078ec0ff */
[----:B------:R-:W-:Y:S02]  /*5140*/  @P0 IMAD R7, R9, R22, R4 ;  /* 0x0000001609070224 */ /* 0x000fe400078e0204 */
[----:B--2---:R-:W-:Y:S02]  /*5150*/  IMAD R4, R10, R26, R25 ;  /* 0x0000001a0a047224 */ /* 0x004fe400078e0219 */
[----:B---3--:R-:W-:Y:S02]  /*5160*/  IMAD R7, R6, R31, R7 ;  /* 0x0000001f06077224 */ /* 0x008fe400078e0207 */
[----:B------:R-:W-:Y:S02]  /*5170*/  IMAD R4, R4, R20, R5 ;  /* 0x0000001404047224 */ /* 0x000fe400078e0205 */
[----:B------:R-:W-:-:S02]  /*5180*/  IMAD.MOV.U32 R8, RZ, RZ, 0x1 ;  /* 0x00000001ff087424 */ /* 0x000fc400078e00ff */
[----:B------:R-:W-:Y:S01]  /*5190*/  IMAD.MOV.U32 R6, RZ, RZ, R21 ;  /* 0x000000ffff067224 */ /* 0x000fe200078e0015 */
[----:B------:R-:W-:Y:S02]  /*51a0*/  SEL R19, R4, R7, !P0 ;  /* 0x0000000704137207 */ /* 0x000fe40004000000 */
[----:B------:R-:W-:-:S07]  /*51b0*/  SEL R20, R7, R4, !P0 ;  /* 0x0000000407147207 */ /* 0x000fce0004000000 */
.L_x_99:
[----:B------:R-:W-:-:S08]  /*51c0*/  NOP ;  /* 0x0000000000007918 */ /* 0x000fd00000000000 */
[----:B------:R-:W0:-:S00]  /*51d0*/  USETMAXREG.DEALLOC.CTAPOOL 0x28 ;  /* 0x00000028000079c8 */ /* 0x000e0000080e0500 */
[----:B0-----:R-:W-:-:S13]  /*51e0*/  ISETP.NE.AND P0, PT, R3, RZ, PT ;  /* 0x000000ff0300720c */ /* 0x001fda0003f05270 */
[----:B------:R-:W-:Y:S05]  /*51f0*/  @P0 EXIT ;  /* 0x000000000000094d */ /* 0x000fea0003800000 */
[----:B------:R-:W-:Y:S01]  /*5200*/  LOP3.LUT P0, RZ, R8, 0xff, RZ, 0xc0, !PT ;  /* 0x000000ff08ff7812 */ /* 0x000fe2000780c0ff */
[----:B------:R-:W-:Y:S02]  /*5210*/  IMAD.MOV.U32 R3, RZ, RZ, 0x1 ;  /* 0x00000001ff037424 */ /* 0x000fe400078e00ff */
[----:B------:R-:W-:-:S10]  /*5220*/  IMAD.MOV.U32 R8, RZ, RZ, RZ ;  /* 0x000000ffff087224 */ /* 0x000fd400078e00ff */
[----:B------:R-:W-:Y:S05]  /*5230*/  @!P0 BRA `(.L_x_102) ;  /* 0x0000000c00588947 */ /* 0x000fea0003800000 */
[----:B------:R-:W0:Y:S01]  /*5240*/  LDC R3, c[0x0][0x28c] ;  /* 0x0000a300ff037b82 */ /* 0x000e220000000800 */
[----:B------:R-:W-:Y:S01]  /*5250*/  ULDC UR5, c[0x0][0x658] ;  /* 0x0001960000057ab9 */ /* 0x000fe20000000800 */
[----:B------:R-:W-:Y:S01]  /*5260*/  UMOV UR6, 0xffffffff ;  /* 0xffffffff00067882 */ /* 0x000fe20000000000 */
[----:B------:R-:W-:Y:S01]  /*5270*/  BSSY B0, `(.L_x_102) ;  /* 0x00000d2000007945 */ /* 0x000fe20003800000 */
[----:B------:R-:W-:Y:S01]  /*5280*/  USHF.L.U32 UR6, UR6, UR5, URZ ;  /* 0x0000000506067299 */ /* 0x000fe2000800063f */
[----:B------:R-:W-:Y:S01]  /*5290*/  IMAD.MOV.U32 R10, RZ, RZ, 0x1 ;  /* 0x00000001ff0a7424 */ /* 0x000fe200078e00ff */
[----:B------:R-:W-:Y:S01]  /*52a0*/  LOP3.LUT R13, R18, 0x2, RZ, 0xfc, !PT ;  /* 0x00000002120d7812 */ /* 0x000fe200078efcff */
[----:B------:R-:W-:Y:S01]  /*52b0*/  IMAD.MOV.U32 R8, RZ, RZ, RZ ;  /* 0x000000ffff087224 */ /* 0x000fe200078e00ff */
[----:B------:R-:W1:Y:S01]  /*52c0*/  S2UR UR8, SR_CgaCtaId ;  /* 0x00000000000879c3 */ /* 0x000e620000008800 */
[----:B------:R-:W-:Y:S01]  /*52d0*/  ULDC UR4, c[0x0][0x600] ;  /* 0x0001800000047ab9 */ /* 0x000fe20000000800 */
[----:B------:R-:W-:Y:S01]  /*52e0*/  UMOV UR7, 0x1 ;  /* 0x0000000100077882 */ /* 0x000fe20000000000 */
[----:B------:R-:W-:-:S02]  /*52f0*/  UIADD3 UR4, UR4, -0x1, URZ ;  /* 0xffffffff04047890 */ /* 0x000fc4000fffe03f */
[----:B------:R-:W-:Y:S02]  /*5300*/  USHF.L.U32 UR5, UR7, UR5, URZ ;  /* 0x0000000507057299 */ /* 0x000fe4000800063f */
[----:B------:R-:W-:Y:S01]  /*5310*/  ULOP3.LUT UR6, URZ, UR6, URZ, 0x33, !UPT ;  /* 0x000000063f067292 */ /* 0x000fe2000f8e333f */
[----:B------:R-:W-:Y:S01]  /*5320*/  ULDC.64 UR30, c[0x0][0x198] ;  /* 0x00006600001e7ab9 */ /* 0x000fe20000000a00 */
[----:B0-----:R-:W-:-:S05]  /*5330*/  VIADD R3, R3, 0x3f ;  /* 0x0000003f03037836 */ /* 0x001fca0000000000 */
[----:B------:R-:W-:Y:S01]  /*5340*/  SHF.R.S32.HI R4, RZ, 0x1f, R3 ;  /* 0x0000001fff047819 */ /* 0x000fe20000011403 */
[----:B-1----:R-:W-:-:S03]  /*5350*/  IMAD.U32 R11, RZ, RZ, UR8 ;  /* 0x00000008ff0b7e24 */ /* 0x002fc6000f8e00ff */
[----:B------:R-:W-:Y:S01]  /*5360*/  LEA.HI R4, R4, R3, RZ, 0x6 ;  /* 0x0000000304047211 */ /* 0x000fe200078f30ff */
[----:B------:R-:W-:-:S03]  /*5370*/  IMAD.MOV.U32 R3, RZ, RZ, 0x1 ;  /* 0x00000001ff037424 */ /* 0x000fc600078e00ff */
[----:B------:R-:W-:-:S05]  /*5380*/  SHF.R.S32.HI R9, RZ, 0x6, R4 ;  /* 0x00000006ff097819 */ /* 0x000fca0000011404 */
[----:B------:R-:W-:-:S07]  /*5390*/  VIADD R12, R9, 0x1 ;  /* 0x00000001090c7836 */ /* 0x000fce0000000000 */
.L_x_113:
[----:B------:R-:W-:-:S03]  /*53a0*/  UMOV UR7, 0xffffffff ;  /* 0xffffffff00077882 */ /* 0x000fc60000000000 */
[----:B------:R-:W-:Y:S05]  /*53b0*/  BRA.DIV UR7, `(.L_x_103) ;  /* 0x0000000e07e07947 */ /* 0x000fea000b800000 */
[----:B------:R-:W-:-:S13]  /*53c0*/  ELECT P6, URZ, PT ;  /* 0x00000000003f782f */ /* 0x000fda00038c0000 */
.L_x_124:
[----:B------:R-:W0:Y:S01]  /*53d0*/  LDC R4, c[0x0][0x28c] ;  /* 0x0000a300ff047b82 */ /* 0x000e220000000800 */
[----:B------:R-:W-:Y:S01]  /*53e0*/  BSSY B1, `(.L_x_104) ;  /* 0x0000047000017945 */ /* 0x000fe20003800000 */
[----:B0-----:R-:W-:-:S13]  /*53f0*/  ISETP.LT.OR P6, PT, R4, 0x1, !P6 ;  /* 0x000000010400780c */ /* 0x001fda00077c1670 */
[----:B------:R-:W-:Y:S05]  /*5400*/  @P6 BRA `(.L_x_105) ;  /* 0x0000000400106947 */ /* 0x000fea0003800000 */
[----:B------:R-:W-:Y:S02]  /*5410*/  IMAD R20, R20, 0x2, R11 ;  /* 0x0000000214147824 */ /* 0x000fe400078e020b */
[----:B------:R-:W-:Y:S02]  /*5420*/  IMAD.SHL.U32 R19, R19, 0x40, RZ ;  /* 0x0000004013137824 */ /* 0x000fe400078e00ff */
[----:B------:R-:W-:Y:S02]  /*5430*/  IMAD.MOV.U32 R22, RZ, RZ, RZ ;  /* 0x000000ffff167224 */ /* 0x000fe400078e00ff */
[----:B------:R-:W-:Y:S02]  /*5440*/  IMAD.MOV.U32 R4, RZ, RZ, R12 ;  /* 0x000000ffff047224 */ /* 0x000fe400078e000c */
[----:B------:R-:W-:Y:S02]  /*5450*/  IMAD.MOV.U32 R5, RZ, RZ, R3 ;  /* 0x000000ffff057224 */ /* 0x000fe400078e0003 */
[----:B------:R-:W-:-:S02]  /*5460*/  IMAD.MOV.U32 R14, RZ, RZ, R8 ;  /* 0x000000ffff0e7224 */ /* 0x000fc400078e0008 */
[----:B------:R-:W-:-:S07]  /*5470*/  IMAD.SHL.U32 R21, R20, 0x40, RZ ;  /* 0x0000004014157824 */ /* 0x000fce00078e00ff */
.L_x_108:
[----:B------:R-:W0:Y:S01]  /*5480*/  S2UR UR7, SR_CgaCtaId ;  /* 0x00000000000779c3 */ /* 0x000e220000008800 */
[----:B------:R-:W-:Y:S02]  /*5490*/  MOV R20, 0x400 ;  /* 0x0000040000147802 */ /* 0x000fe40000000f00 */
[----:B------:R-:W-:Y:S02]  /*54a0*/  SHF.L.U32 R7, R5, 0x1f, RZ ;  /* 0x0000001f05077819 */ /* 0x000fe400000006ff */
[----:B------:R-:W-:-:S13]  /*54b0*/  ISETP.NE.AND P1, PT, R0, RZ, PT ;  /* 0x000000ff0000720c */ /* 0x000fda0003f25270 */
[----:B------:R-:W1:Y:S01]  /*54c0*/  @!P1 LDC R15, c[0x0][0x500] ;  /* 0x00014000ff0f9b82 */ /* 0x000e620000000800 */
[----:B0-----:R-:W-:-:S05]  /*54d0*/  IMAD.U32 R11, RZ, RZ, UR7 ;  /* 0x00000007ff0b7e24 */ /* 0x001fca000f8e00ff */
[----:B------:R-:W-:-:S05]  /*54e0*/  LEA R23, R11, R20, 0x18 ;  /* 0x000000140b177211 */ /* 0x000fca00078ec0ff */
[----:B------:R-:W-:-:S04]  /*54f0*/  IMAD R20, R14, 0x8, R23 ;  /* 0x000000080e147824 */ /* 0x000fc800078e0217 */
[----:B------:R-:W0:Y:S02]  /*5500*/  SYNCS.PHASECHK.TRANS64.TRYWAIT P0, [R20+URZ+0x20], R7 ;  /* 0x00002007140075a7 */ /* 0x000e24000800017f */
[----:B01----:R-:W-:Y:S05]  /*5510*/  @!P0 BRA `(.L_x_106) ;  /* 0x0000000c00a88947 */ /* 0x003fea0003800000 */
.L_x_125:
[----:B0-----:R-:W-:Y:S01]  /*5520*/  PRMT R7, R13, 0x9910, RZ ;  /* 0x000099100d077816 */ /* 0x001fe200000000ff */
[----:B------:R0:W-:Y:S03]  /*5530*/  @!P1 SYNCS.ARRIVE.TRANS64 RZ, [R20+URZ], R15 ;  /* 0x0000000f14ff99a7 */ /* 0x0001e6000800003f */
[----:B------:R-:W-:-:S13]  /*5540*/  ISETP.NE.AND P0, PT, R7, 0x2, PT ;  /* 0x000000020700780c */ /* 0x000fda0003f05270 */
[----:B0-----:R-:W-:Y:S05]  /*5550*/  @P0 BRA `(.L_x_107) ;  /* 0x0000000000040947 */ /* 0x001fea0003800000 */
[----:B------:R-:W-:Y:S01]  /*5560*/  BPT.TRAP 0x1 ;  /* 0x000000040000795c */ /* 0x000fe20000300000 */
.L_x_107:
[----:B------:R-:W-:Y:S01]  /*5570*/  IMAD R7, R14, 0x4, R11 ;  /* 0x000000040e077824 */ /* 0x000fe200078e020b */
[----:B------:R-:W-:Y:S01]  /*5580*/  R2UR UR34, R22 ;  /* 0x00000000162272ca */ /* 0x000fe200000e0000 */
[----:B------:R-:W-:Y:S01]  /*5590*/  VIADD R4, R4, 0xffffffff ;  /* 0xffffffff04047836 */ /* 0x000fe20000000000 */
[----:B------:R-:W-:Y:S01]  /*55a0*/  R2UR UR33, R20 ;  /* 0x00000000142172ca */ /* 0x000fe200000e0000 */
[----:B------:R-:W-:Y:S01]  /*55b0*/  IMAD.SHL.U32 R7, R7, 0x800, RZ ;  /* 0x0000080007077824 */ /* 0x000fe200078e00ff */
[----:B------:R-:W-:Y:S01]  /*55c0*/  R2UR UR36, R6 ;  /* 0x00000000062472ca */ /* 0x000fe200000e0000 */
[----:B------:R-:W-:Y:S01]  /*55d0*/  UIADD3 UR14, UP0, UR30, 0xf0, URZ ;  /* 0x000000f01e0e7890 */ /* 0x000fe2000ff1e03f */
[----:B------:R-:W-:Y:S01]  /*55e0*/  R2UR UR35, R21 ;  /* 0x00000000152372ca */ /* 0x000fe200000e0000 */
[--C-:B------:R-:W-:Y:S01]  /*55f0*/  IMAD R7, R7, 0x4, R23.reuse ;  /* 0x0000000407077824 */ /* 0x100fe200078e0217 */
[----:B------:R-:W-:Y:S01]  /*5600*/  R2UR UR19, R19 ;  /* 0x00000000131372ca */ /* 0x000fe200000e0000 */
[----:B------:R-:W-:Y:S01]  /*5610*/  IMAD R23, R14, 0x4000, R23 ;  /* 0x000040000e177824 */ /* 0x000fe200078e0217 */
[----:B------:R-:W-:Y:S01]  /*5620*/  UIADD3 UR42, UP1, UR30, 0x1f0, URZ ;  /* 0x000001f01e2a7890 */ /* 0x000fe2000ff3e03f */
[----:B------:R-:W-:Y:S01]  /*5630*/  ISETP.GT.AND P1, PT, R4, 0x1, PT ;  /* 0x000000010400780c */ /* 0x000fe20003f24270 */
[----:B------:R-:W-:Y:S01]  /*5640*/  UIADD3.X UR15, URZ, UR31, URZ, UP0, !UPT ;  /* 0x0000001f3f0f7290 */ /* 0x000fe200087fe43f */
[----:B------:R-:W-:Y:S01]  /*5650*/  R2UR UR24, R7 ;  /* 0x00000000071872ca */ /* 0x000fe200000e0000 */
[----:B------:R-:W-:Y:S01]  /*5660*/  UIADD3 UR26, UR34, 0x20, URZ ;  /* 0x00000020221a7890 */ /* 0x000fe2000fffe03f */
[----:B------:R-:W-:Y:S01]  /*5670*/  R2UR UR8, R23 ;  /* 0x00000000170872ca */ /* 0x000fe200000e0000 */
[----:B------:R-:W-:Y:S01]  /*5680*/  UIADD3.X UR43, URZ, UR31, URZ, UP1, !UPT ;  /* 0x0000001f3f2b7290 */ /* 0x000fe20008ffe43f */
[----:B------:R-:W-:Y:S01]  /*5690*/  VIADD R14, R14, 0x1 ;  /* 0x000000010e0e7836 */ /* 0x000fe20000000000 */
[----:B------:R-:W-:Y:S01]  /*56a0*/  UMOV UR7, 0x30000 ;  /* 0x0003000000077882 */ /* 0x000fe20000000000 */
[----:B------:R-:W-:Y:S01]  /*56b0*/  UMOV UR22, 0x0 ;  /* 0x0000000000167882 */ /* 0x000fe20000000000 */
[----:B------:R-:W-:Y:S01]  /*56c0*/  UMOV UR23, 0x10000000 ;  /* 0x1000000000177882 */ /* 0x000fe20000000000 */
[----:B------:R-:W-:Y:S01]  /*56d0*/  UMOV UR25, UR33 ;  /* 0x0000002100197c82 */ /* 0x000fe20008000000 */
[----:B------:R-:W-:Y:S01]  /*56e0*/  ISETP.NE.AND P0, PT, R14, 0x4, PT ;  /* 0x000000040e00780c */ /* 0x000fe20003f05270 */
[----:B------:R-:W-:Y:S01]  /*56f0*/  UMOV UR28, UR36 ;  /* 0x00000024001c7c82 */ /* 0x000fe20008000000 */
[----:B------:R-:W-:Y:S01]  /*5700*/  UMOV UR27, UR35 ;  /* 0x00000023001b7c82 */ /* 0x000fe20008000000 */
[----:B------:R-:W-:Y:S01]  /*5710*/  UMOV UR17, UR33 ;  /* 0x0000002100117c82 */ /* 0x000fe20008000000 */
[----:B------:R-:W-:Y:S01]  /*5720*/  UIADD3 UR32, UR24, 0x100, URZ ;  /* 0x0000010018207890 */ /* 0x000fe2000fffe03f */
[----:B------:R-:W-:Y:S01]  /*5730*/  SEL R20, RZ, 0x1, P0 ;  /* 0x00000001ff147807 */ /* 0x000fe20000000000 */
[----:B------:R-:W-:Y:S01]  /*5740*/  UIADD3 UR24, UR24, 0x4100, URZ ;  /* 0x0000410018187890 */ /* 0x000fe2000fffe03f */
[----:B------:R-:W-:Y:S01]  /*5750*/  VIADD R22, R22, 0x40 ;  /* 0x0000004016167836 */ /* 0x000fe20000000000 */
[----:B------:R-:W-:Y:S01]  /*5760*/  UIADD3 UR16, UR8, 0x20100, URZ ;  /* 0x0002010008107890 */ /* 0x000fe2000fffe03f */
[----:B------:R-:W-:Y:S01]  /*5770*/  LOP3.LUT R5, R5, R20, RZ, 0x3c, !PT ;  /* 0x0000001405057212 */ /* 0x000fe200078e3cff */
[----:B------:R-:W-:Y:S01]  /*5780*/  UIADD3 UR8, UR8, 0x22100, URZ ;  /* 0x0002210008087890 */ /* 0x000fe2000fffe03f */
[----:B------:R-:W-:Y:S01]  /*5790*/  SEL R14, R14, RZ, P0 ;  /* 0x000000ff0e0e7207 */ /* 0x000fe20000000000 */
[----:B------:R-:W-:Y:S01]  /*57a0*/  UMOV UR18, UR34 ;  /* 0x0000002200127c82 */ /* 0x000fe20008000000 */
[----:B------:R-:W-:Y:S01]  /*57b0*/  UMOV UR20, UR36 ;  /* 0x0000002400147c82 */ /* 0x000fe20008000000 */
[----:B------:R0:W-:Y:S01]  /*57c0*/  UTMALDG.3D.MULTICAST [UR32], [UR14], UR7, desc[UR22] ;  /* 0x000016200e0073b4 */ /* 0x0001e20008011807 */
[----:B------:R-:W-:Y:S01]  /*57d0*/  UMOV UR9, UR33 ;  /* 0x0000002100097c82 */ /* 0x000fe20008000000 */
[----:B------:R-:W-:Y:S01]  /*57e0*/  UMOV UR11, UR19 ;  /* 0x00000013000b7c82 */ /* 0x000fe20008000000 */
[----:B------:R-:W-:Y:S01]  /*57f0*/  UMOV UR12, UR36 ;  /* 0x00000024000c7c82 */ /* 0x000fe20008000000 */
[----:B------:R-:W-:Y:S01]  /*5800*/  UMOV UR10, UR26 ;  /* 0x0000001a000a7c82 */ /* 0x000fe20008000000 */
[----:B------:R0:W-:Y:S01]  /*5810*/  UTMALDG.3D.MULTICAST [UR24], [UR14], UR7, desc[UR22] ;  /* 0x000016180e0073b4 */ /* 0x0001e20008011807 */
[----:B------:R0:W-:Y:S01]  /*5820*/  UTMALDG.3D [UR16], [UR42], desc[UR22] ;  /* 0x000016102a0075b4 */ /* 0x0001e20008011000 */
[----:B------:R0:W-:Y:S02]  /*5830*/  UTMALDG.3D [UR8], [UR42], desc[UR22] ;  /* 0x000016082a0075b4 */ /* 0x0001e40008011000 */
[----:B0-----:R-:W-:Y:S05]  /*5840*/  @P1 BRA `(.L_x_108) ;  /* 0xfffffffc000c1947 */ /* 0x001fea000383ffff */
.L_x_105:
[----:B------:R-:W-:Y:S05]  /*5850*/  BSYNC B1 ;  /* 0x0000000000017941 */ /* 0x000fea0003800000 */
.L_x_104:
[----:B------:R-:W-:Y:S01]  /*5860*/  LOP3.LUT P1, RZ, R10, 0xff, RZ, 0xc0, !PT ;  /* 0x000000ff0aff7812 */ /* 0x000fe2000782c0ff */
[----:B------:R-:W-:Y:S01]  /*5870*/  IMAD.IADD R8, R9, 0x1, R8 ;  /* 0x0000000109087824 */ /* 0x000fe200078e0208 */
[----:B------:R-:W-:Y:S01]  /*5880*/  IADD3 R16, P2, R16, UR38, RZ ;  /* 0x0000002610107c10 */ /* 0x000fe2000ff5e0ff */
[----:B------:R-:W-:Y:S01]  /*5890*/  ULDC.64 UR8, c[0x0][0x650] ;  /* 0x0001940000087ab9 */ /* 0x000fe20000000a00 */
[----:B------:R-:W-:Y:S01]  /*58a0*/  BSSY B1, `(.L_x_109) ;  /* 0x000006c000017945 */ /* 0x000fe20003800000 */
[----:B------:R-:W-:Y:S01]  /*58b0*/  IMAD.MOV.U32 R20, RZ, RZ, -0x1 ;  /* 0xffffffffff147424 */ /* 0x000fe200078e00ff */
[----:B------:R-:W-:Y:S01]  /*58c0*/  SHF.R.U32.HI R4, RZ, 0x2, R8 ;  /* 0x00000002ff047819 */ /* 0x000fe20000011608 */
[----:B------:R-:W-:Y:S01]  /*58d0*/  IMAD.MOV.U32 R19, RZ, RZ, -0x1 ;  /* 0xffffffffff137424 */ /* 0x000fe200078e00ff */
[----:B------:R-:W-:Y:S02]  /*58e0*/  ISETP.GT.U32.AND P0, PT, R8, 0x3, PT ;  /* 0x000000030800780c */ /* 0x000fe40003f04070 */
[----:B------:R-:W-:-:S02]  /*58f0*/  LOP3.LUT R4, R4, 0x1, RZ, 0xc0, !PT ;  /* 0x0000000104047812 */ /* 0x000fc400078ec0ff */
[----:B------:R-:W-:Y:S01]  /*5900*/  ISETP.LT.U32.AND P0, PT, R9, 0x4, P0 ;  /* 0x000000040900780c */ /* 0x000fe20000701070 */
[----:B------:R-:W0:Y:S01]  /*5910*/  @P1 S2R R11, SR_CgaCtaId ;  /* 0x00000000000b1919 */ /* 0x000e220000008800 */
[----:B------:R-:W-:Y:S02]  /*5920*/  @P1 MOV R6, 0x400 ;  /* 0x0000040000061802 */ /* 0x000fe40000000f00 */
[----:B------:R-:W-:Y:S02]  /*5930*/  IADD3.X R17, R17, UR41, RZ, P2, !PT ;  /* 0x0000002911117c10 */ /* 0x000fe400097fe4ff */
[----:B------:R-:W-:Y:S02]  /*5940*/  ISETP.GE.U32.AND P2, PT, R16, UR8, PT ;  /* 0x0000000810007c0c */ /* 0x000fe4000bf46070 */
[----:B------:R-:W-:Y:S02]  /*5950*/  LOP3.LUT R8, R8, 0x3, RZ, 0xc0, !PT ;  /* 0x0000000308087812 */ /* 0x000fe400078ec0ff */
[----:B------:R-:W-:-:S02]  /*5960*/  PRMT R10, RZ, 0x7610, R10 ;  /* 0x00007610ff0a7816 */ /* 0x000fc4000000000a */
[----:B0-----:R-:W-:-:S04]  /*5970*/  @P1 LEA R6, R11, R6, 0x18 ;  /* 0x000000060b061211 */ /* 0x001fc800078ec0ff */
[----:B------:R0:W-:Y:S01]  /*5980*/  @P1 SYNCS.ARRIVE.TRANS64.A1T0 RZ, [R6+URZ+0x58], RZ ;  /* 0x000058ff06ff19a7 */ /* 0x0001e2000810003f */
[----:B------:R-:W-:Y:S02]  /*5990*/  ISETP.NE.U32.AND P1, PT, R4, 0x1, PT ;  /* 0x000000010400780c */ /* 0x000fe40003f25070 */
[----:B------:R-:W-:Y:S02]  /*59a0*/  SEL R4, RZ, 0x1, !P0 ;  /* 0x00000001ff047807 */ /* 0x000fe40004000000 */
[----:B------:R-:W-:Y:S02]  /*59b0*/  ISETP.GE.U32.AND.EX P0, PT, R17, UR9, PT, P2 ;  /* 0x0000000911007c0c */ /* 0x000fe4000bf06120 */
[----:B------:R-:W-:Y:S01]  /*59c0*/  ISETP.GT.U32.AND P1, PT, R9, 0x3, !P1 ;  /* 0x000000030900780c */ /* 0x000fe20004f24070 */
[----:B0-----:R-:W-:-:S03]  /*59d0*/  IMAD.MOV.U32 R6, RZ, RZ, -0x1 ;  /* 0xffffffffff067424 */ /* 0x001fc600078e00ff */
[----:B------:R-:W-:-:S04]  /*59e0*/  SEL R5, RZ, 0x1, !P1 ;  /* 0x00000001ff057807 */ /* 0x000fc80004800000 */
[--C-:B------:R-:W-:Y:S02]  /*59f0*/  LOP3.LUT R3, R5, R3, R4.reuse, 0x96, !PT ;  /* 0x0000000305037212 */ /* 0x100fe400078e9604 */
[----:B------:R-:W-:Y:S01]  /*5a00*/  PRMT R4, RZ, 0x7610, R4 ;  /* 0x00007610ff047816 */ /* 0x000fe20000000004 */
[----:B------:R-:W-:Y:S06]  /*5a10*/  @P0 BRA `(.L_x_110) ;  /* 0x0000000400500947 */ /* 0x000fec0003800000 */
[----:B------:R-:W0:Y:S01]  /*5a20*/  S2R R19, SR_CTAID.X ;  /* 0x0000000000137919 */ /* 0x000e220000002500 */
[----:B------:R-:W-:Y:S01]  /*5a30*/  ULDC.64 UR8, c[0x0][0x628] ;  /* 0x00018a0000087ab9 */ /* 0x000fe20000000a00 */
[----:B------:R-:W1:Y:S01]  /*5a40*/  LDC R20, c[0x0][0x144] ;  /* 0x00005100ff147b82 */ /* 0x000e620000000800 */
[----:B------:R-:W-:Y:S01]  /*5a50*/  ISETP.NE.U32.AND P0, PT, RZ, UR8, PT ;  /* 0x00000008ff007c0c */ /* 0x000fe2000bf05070 */
[----:B------:R-:W2:Y:S01]  /*5a60*/  S2R R14, SR_CTAID.Y ;  /* 0x00000000000e7919 */ /* 0x000ea20000002600 */
[----:B------:R-:W-:Y:S01]  /*5a70*/  ULDC UR10, c[0x0][0x630] ;  /* 0x00018c00000a7ab9 */ /* 0x000fe20000000800 */
[----:B------:R-:W-:Y:S01]  /*5a80*/  ULDC UR11, c[0x0][0x150] ;  /* 0x00005400000b7ab9 */ /* 0x000fe20000000800 */
[----:B------:R-:W-:Y:S01]  /*5a90*/  ISETP.NE.AND.EX P0, PT, RZ, UR9, PT, P0 ;  /* 0x00000009ff007c0c */ /* 0x000fe2000bf05300 */
[----:B------:R-:W-:Y:S02]  /*5aa0*/  IMAD.MOV.U32 R4, RZ, RZ, R16 ;  /* 0x000000ffff047224 */ /* 0x000fe400078e0010 */
[----:B------:R-:W-:Y:S01]  /*5ab0*/  IMAD.MOV.U32 R5, RZ, RZ, R17 ;  /* 0x000000ffff057224 */ /* 0x000fe200078e0011 */
[----:B0-----:R-:W-:-:S09]  /*5ac0*/  I2FP.F32.U32 R21, R19 ;  /* 0x0000001300157245 */ /* 0x001fd20000201000 */
[----:B------:R-:W-:Y:S05]  /*5ad0*/  @!P0 BRA `(.L_x_111) ;  /* 0x0000000000288947 */ /* 0x000fea0003800000 */
[----:B------:R-:W-:Y:S02]  /*5ae0*/  ULDC UR7, c[0x0][0x634] ;  /* 0x00018d0000077ab9 */ /* 0x000fe40000000800 */
[----:B------:R-:W-:-:S05]  /*5af0*/  IADD3 R5, P0, R16, UR7, RZ ;  /* 0x0000000710057c10 */ /* 0x000fca000ff1e0ff */
[----:B------:R-:W-:-:S04]  /*5b00*/  IMAD.X R15, RZ, RZ, R17, P0 ;  /* 0x000000ffff0f7224 */ /* 0x000fc800000e0611 */
[----:B------:R-:W-:-:S04]  /*5b10*/  IMAD.WIDE.U32 R6, R15, UR8, RZ ;  /* 0x000000080f067c25 */ /* 0x000fc8000f8e00ff */
[----:B------:R-:W-:-:S04]  /*5b20*/  IMAD.WIDE.U32 R6, P0, R5, UR9, R6 ;  /* 0x0000000905067c25 */ /* 0x000fc8000f800006 */
[----:B------:R-:W-:-:S04]  /*5b30*/  IMAD.WIDE.U32 R4, R5, UR8, RZ ;  /* 0x0000000805047c25 */ /* 0x000fc8000f8e00ff */
[----:B------:R-:W-:Y:S01]  /*5b40*/  IMAD.MOV.U32 R4, RZ, RZ, R7 ;  /* 0x000000ffff047224 */ /* 0x000fe200078e0007 */
[----:B------:R-:W-:Y:S01]  /*5b50*/  IADD3 RZ, P1, R5, R6, RZ ;  /* 0x0000000605ff7210 */ /* 0x000fe20007f3e0ff */
[----:B------:R-:W-:-:S04]  /*5b60*/  IMAD.X R5, RZ, RZ, RZ, P0 ;  /* 0x000000ffff057224 */ /* 0x000fc800000e06ff */
[----:B------:R-:W-:-:S08]  /*5b70*/  IMAD.WIDE.U32.X R4, R15, UR9, R4, P1 ;  /* 0x000000090f047c25 */ /* 0x000fd000088e0404 */
.L_x_111:
[----:B------:R-:W-:Y:S01]  /*5b80*/  FMUL R21, R21, UR11 ;  /* 0x0000000b15157c20 */ /* 0x000fe20008400000 */
[--C-:B------:R-:W-:Y:S01]  /*5b90*/  SHF.R.U64 R15, R4, UR10, R5.reuse ;  /* 0x0000000a040f7c19 */ /* 0x100fe20008001205 */
[----:B------:R-:W-:Y:S01]  /*5ba0*/  ULDC.64 UR8, c[0x0][0x620] ;  /* 0x0001880000087ab9 */ /* 0x000fe20000000a00 */
[----:B------:R-:W-:Y:S01]  /*5bb0*/  SHF.R.U32.HI R4, RZ, UR10, R5 ;  /* 0x0000000aff047c19 */ /* 0x000fe20008011605 */
[----:B------:R-:W-:Y:S01]  /*5bc0*/  ULDC.64 UR10, c[0x0][0x640] ;  /* 0x00019000000a7ab9 */ /* 0x000fe20000000a00 */
[----:B------:R-:W-:Y:S01]  /*5bd0*/  IADD3 R5, P0, RZ, -R15, RZ ;  /* 0x8000000fff057210 */ /* 0x000fe20007f1e0ff */
[----:B------:R-:W0:Y:S01]  /*5be0*/  F2I.U32.TRUNC.NTZ R21, R21 ;  /* 0x0000001500157305 */ /* 0x000e22000020f000 */
[----:B------:R-:W-:-:S03]  /*5bf0*/  ULDC UR7, c[0x0][0x618] ;  /* 0x0001860000077ab9 */ /* 0x000fc60000000800 */
[----:B------:R-:W-:Y:S01]  /*5c00*/  IMAD.X R4, RZ, RZ, ~R4, P0 ;  /* 0x000000ffff047224 */ /* 0x000fe200000e0e04 */
[----:B------:R-:W-:-:S03]  /*5c10*/  ISETP.NE.U32.AND P0, PT, RZ, UR10, PT ;  /* 0x0000000aff007c0c */ /* 0x000fc6000bf05070 */
[----:B------:R-:W-:Y:S01]  /*5c20*/  IMAD R4, R4, UR8, RZ ;  /* 0x0000000804047c24 */ /* 0x000fe2000f8e02ff */
[----:B------:R-:W-:-:S03]  /*5c30*/  ISETP.NE.AND.EX P0, PT, RZ, UR11, PT, P0 ;  /* 0x0000000bff007c0c */ /* 0x000fc6000bf05300 */
[C---:B------:R-:W-:Y:S02]  /*5c40*/  IMAD R7, R5.reuse, UR9, R4 ;  /* 0x0000000905077c24 */ /* 0x040fe4000f8e0204 */
[----:B------:R-:W-:Y:S01]  /*5c50*/  IMAD.WIDE.U32 R4, R5, UR8, R16 ;  /* 0x0000000805047c25 */ /* 0x000fe2000f8e0010 */
[----:B------:R-:W-:-:S03]  /*5c60*/  ULDC UR8, c[0x0][0x154] ;  /* 0x0000550000087ab9 */ /* 0x000fc60000000800 */
[----:B0-----:R-:W-:Y:S02]  /*5c70*/  IMAD.MOV R6, RZ, RZ, -R21 ;  /* 0x000000ffff067224 */ /* 0x001fe400078e0a15 */
[----:B------:R-:W0:Y:S01]  /*5c80*/  LDC R21, c[0x0][0x148] ;  /* 0x00005200ff157b82 */ /* 0x000e220000000800 */
[----:B------:R-:W-:Y:S02]  /*5c90*/  IMAD.IADD R5, R5, 0x1, R7 ;  /* 0x0000000105057824 */ /* 0x000fe400078e0207 */
[----:B-1----:R-:W-:Y:S01]  /*5ca0*/  IMAD R19, R20, R6, R19 ;  /* 0x0000000614137224 */ /* 0x002fe200078e0213 */
[----:B--2---:R-:W-:Y:S02]  /*5cb0*/  I2FP.F32.U32 R6, R14 ;  /* 0x0000000e00067245 */ /* 0x004fe40000201000 */
[--C-:B------:R-:W-:Y:S02]  /*5cc0*/  SHF.R.U64 R20, R4, UR7, R5.reuse ;  /* 0x0000000704147c19 */ /* 0x100fe40008001205 */
[----:B------:R-:W-:Y:S01]  /*5cd0*/  SHF.R.U32.HI R5, RZ, UR7, R5 ;  /* 0x00000007ff057c19 */ /* 0x000fe20008011605 */
[----:B------:R-:W-:Y:S01]  /*5ce0*/  FMUL R6, R6, UR8 ;  /* 0x0000000806067c20 */ /* 0x000fe20008400000 */
[----:B------:R-:W-:-:S02]  /*5cf0*/  ULDC UR7, c[0x0][0x608] ;  /* 0x0001820000077ab9 */ /* 0x000fc40000000800 */
[--C-:B------:R-:W-:Y:S01]  /*5d00*/  SHF.R.U64 R23, R20, UR7, R5.reuse ;  /* 0x0000000714177c19 */ /* 0x100fe20008001205 */
[----:B------:R1:W2:Y:S01]  /*5d10*/  F2I.U32.TRUNC.NTZ R24, R6 ;  /* 0x0000000600187305 */ /* 0x0002a2000020f000 */
[----:B------:R-:W-:Y:S01]  /*5d20*/  SHF.R.U32.HI R4, RZ, UR7, R5 ;  /* 0x00000007ff047c19 */ /* 0x000fe20008011605 */
[----:B------:R-:W-:-:S03]  /*5d30*/  ULDC UR7, c[0x0][0x658] ;  /* 0x0001960000077ab9 */ /* 0x000fc60000000800 */
[--C-:B------:R-:W-:Y:S02]  /*5d40*/  SHF.R.U64 R22, R23, UR7, R4.reuse ;  /* 0x0000000717167c19 */ /* 0x100fe40008001204 */
[----:B------:R-:W-:-:S03]  /*5d50*/  SHF.R.U32.HI R25, RZ, UR7, R4 ;  /* 0x00000007ff197c19 */ /* 0x000fc60008011604 */
[----:B------:R-:W-:Y:S02]  /*5d60*/  IMAD.MOV.U32 R4, RZ, RZ, R22 ;  /* 0x000000ffff047224 */ /* 0x000fe400078e0016 */
[----:B------:R-:W-:Y:S01]  /*5d70*/  IMAD.MOV.U32 R5, RZ, RZ, R25 ;  /* 0x000000ffff057224 */ /* 0x000fe200078e0019 */
[----:B-1----:R-:W-:Y:S06]  /*5d80*/  @!P0 BRA `(.L_x_112) ;  /* 0x0000000000288947 */ /* 0x002fec0003800000 */
        /* <DEDUP_REMOVED lines=10> */
.L_x_112:
[----:B------:R-:W-:Y:S01]  /*5e30*/  ISETP.NE.AND P0, PT, R2, 0x1, PT ;  /* 0x000000010200780c */ /* 0x000fe20003f05270 */
[----:B------:R-:W-:Y:S01]  /*5e40*/  ULDC UR7, c[0x0][0x648] ;  /* 0x0001920000077ab9 */ /* 0x000fe20000000800 */
[----:B------:R-:W-:Y:S01]  /*5e50*/  LOP3.LUT R23, R23, UR6, RZ, 0xc0, !PT ;  /* 0x0000000617177c12 */ /* 0x000fe2000f8ec0ff */
[----:B--2---:R-:W-:Y:S01]  /*5e60*/  IMAD.MOV R24, RZ, RZ, -R24 ;  /* 0x000000ffff187224 */ /* 0x004fe200078e0a18 */
[----:B------:R-:W-:Y:S01]  /*5e70*/  SHF.R.U64 R4, R4, UR7, R5 ;  /* 0x0000000704047c19 */ /* 0x000fe20008001205 */
[----:B------:R-:W-:Y:S01]  /*5e80*/  ULDC UR7, c[0x0][0x638] ;  /* 0x00018e0000077ab9 */ /* 0x000fe20000000800 */
[----:B------:R-:W-:Y:S01]  /*5e90*/  LOP3.LUT R7, R20, UR4, RZ, 0xc0, !PT ;  /* 0x0000000414077c12 */ /* 0x000fe2000f8ec0ff */
[----:B------:R-:W-:Y:S01]  /*5ea0*/  ULDC UR8, c[0x0][0x610] ;  /* 0x0001840000087ab9 */ /* 0x000fe20000000800 */
[----:B------:R-:W-:Y:S02]  /*5eb0*/  IMAD.MOV.U32 R6, RZ, RZ, R15 ;  /* 0x000000ffff067224 */ /* 0x000fe400078e000f */
[----:B------:R-:W-:-:S02]  /*5ec0*/  IMAD.MOV R5, RZ, RZ, -R4 ;  /* 0x000000ffff057224 */ /* 0x000fc400078e0a04 */
[----:B------:R-:W-:Y:S02]  /*5ed0*/  IMAD R4, R4, UR5, R23 ;  /* 0x0000000504047c24 */ /* 0x000fe4000f8e0217 */
[----:B0-----:R-:W-:Y:S02]  /*5ee0*/  @P0 IMAD R19, R21, R24, R14 ;  /* 0x0000001815130224 */ /* 0x001fe400078e020e */
[----:B------:R-:W-:Y:S01]  /*5ef0*/  IMAD R22, R5, UR7, R22 ;  /* 0x0000000705167c24 */ /* 0x000fe2000f8e0216 */
[----:B------:R-:W-:Y:S01]  /*5f00*/  ULDC UR7, c[0x0][0x600] ;  /* 0x0001800000077ab9 */ /* 0x000fe20000000800 */
[----:B------:R-:W-:Y:S02]  /*5f10*/  IMAD R20, R4, UR8, R19 ;  /* 0x0000000804147c24 */ /* 0x000fe4000f8e0213 */
[----:B------:R-:W-:Y:S02]  /*5f20*/  IMAD R5, R22, UR7, R7 ;  /* 0x0000000716057c24 */ /* 0x000fe4000f8e0207 */
[----:B------:R-:W-:-:S03]  /*5f30*/  IMAD.MOV.U32 R4, RZ, RZ, 0x1 ;  /* 0x00000001ff047424 */ /* 0x000fc600078e00ff */
[----:B------:R-:W-:Y:S02]  /*5f40*/  SEL R19, R5, R20, !P0 ;  /* 0x0000001405137207 */ /* 0x000fe40004000000 */
[----:B------:R-:W-:-:S07]  /*5f50*/  SEL R20, R20, R5, !P0 ;  /* 0x0000000514147207 */ /* 0x000fce0004000000 */
.L_x_110:
[----:B------:R-:W-:Y:S05]  /*5f60*/  BSYNC B1 ;  /* 0x0000000000017941 */ /* 0x000fea0003800000 */
.L_x_109:
[----:B------:R-:W-:-:S13]  /*5f70*/  LOP3.LUT P0, RZ, R4, 0xff, RZ, 0xc0, !PT ;  /* 0x000000ff04ff7812 */ /* 0x000fda000780c0ff */
[----:B------:R-:W-:Y:S05]  /*5f80*/  @P0 BRA `(.L_x_113) ;  /* 0xfffffff400040947 */ /* 0x000fea000383ffff */
[----:B------:R-:W-:Y:S05]  /*5f90*/  BSYNC B0 ;  /* 0x0000000000007941 */ /* 0x000fea0003800000 */
.L_x_102:
[----:B------:R-:W-:-:S03]  /*5fa0*/  UMOV UR7, 0xffffffff ;  /* 0xffffffff00077882 */ /* 0x000fc60000000000 */
[----:B------:R-:W-:Y:S05]  /*5fb0*/  BRA.DIV UR7, `(.L_x_114) ;  /* 0x0000000607147947 */ /* 0x000fea000b800000 */
[----:B------:R-:W-:-:S13]  /*5fc0*/  ELECT P6, URZ, PT ;  /* 0x00000000003f782f */ /* 0x000fda00038c0000 */
.L_x_128:
[----:B------:R-:W-:Y:S04]  /*5fd0*/  BSSY B0, `(.L_x_115) ;  /* 0x000002b000007945 */ /* 0x000fe80003800000 */
[----:B------:R-:W-:Y:S05]  /*5fe0*/  @!P6 BRA `(.L_x_116) ;  /* 0x0000000000a4e947 */ /* 0x000fea0003800000 */
[----:B------:R-:W-:-:S04]  /*5ff0*/  LOP3.LUT R18, R18, 0x2, RZ, 0xfc, !PT ;  /* 0x0000000212127812 */ /* 0x000fc800078efcff */
[----:B------:R-:W-:-:S13]  /*6000*/  ISETP.NE.AND P0, PT, R18, 0x3, PT ;  /* 0x000000031200780c */ /* 0x000fda0003f05270 */
[----:B------:R-:W-:Y:S05]  /*6010*/  @!P0 BRA `(.L_x_117) ;  /* 0x0000000000048947 */ /* 0x000fea0003800000 */
[----:B------:R-:W-:Y:S01]  /*6020*/  BPT.TRAP 0x1 ;  /* 0x000000040000795c */ /* 0x000fe20000300000 */
.L_x_117:
[----:B------:R-:W0:Y:S01]  /*6030*/  S2R R5, SR_CgaCtaId ;  /* 0x0000000000057919 */ /* 0x000e220000008800 */
[----:B------:R-:W-:Y:S02]  /*6040*/  MOV R0, 0x400 ;  /* 0x0000040000007802 */ /* 0x000fe40000000f00 */
[----:B------:R-:W-:Y:S02]  /*6050*/  SHF.L.U32 R2, R3, 0x1f, RZ ;  /* 0x0000001f03027819 */ /* 0x000fe400000006ff */
[----:B0-----:R-:W-:-:S05]  /*6060*/  LEA R5, R5, R0, 0x18 ;  /* 0x0000000005057211 */ /* 0x001fca00078ec0ff */
[----:B------:R-:W-:-:S04]  /*6070*/  VIADD R5, R5, 0x20 ;  /* 0x0000002005057836 */ /* 0x000fc80000000000 */
[C---:B------:R-:W-:Y:S02]  /*6080*/  IMAD R7, R8.reuse, 0x8, R5 ;  /* 0x0000000808077824 */ /* 0x040fe400078e0205 */
[----:B------:R-:W-:Y:S02]  /*6090*/  VIADD R8, R8, 0x1 ;  /* 0x0000000108087836 */ /* 0x000fe40000000000 */
[----:B------:R-:W0:Y:S03]  /*60a0*/  SYNCS.PHASECHK.TRANS64.TRYWAIT P0, [R7+URZ], R2 ;  /* 0x00000002070075a7 */ /* 0x000e26000800017f */
[----:B------:R-:W-:-:S04]  /*60b0*/  ISETP.NE.AND P1, PT, R8, 0x4, PT ;  /* 0x000000040800780c */ /* 0x000fc80003f25270 */
[----:B------:R-:W-:Y:S02]  /*60c0*/  SEL R0, RZ, 0x1, P1 ;  /* 0x00000001ff007807 */ /* 0x000fe40000800000 */
[----:B------:R-:W-:Y:S02]  /*60d0*/  SEL R8, R8, RZ, P1 ;  /* 0x000000ff08087207 */ /* 0x000fe40000800000 */
[----:B------:R-:W-:-:S03]  /*60e0*/  LOP3.LUT R9, R3, R0, RZ, 0x3c, !PT ;  /* 0x0000000003097212 */ /* 0x000fc600078e3cff */
[----:B------:R-:W-:Y:S01]  /*60f0*/  IMAD R6, R8, 0x8, R5 ;  /* 0x0000000808067824 */ /* 0x000fe200078e0205 */
[----:B------:R-:W-:Y:S01]  /*6100*/  SHF.L.U32 R3, R9, 0x1f, RZ ;  /* 0x0000001f09037819 */ /* 0x000fe200000006ff */
[----:B0-----:R-:W-:Y:S06]  /*6110*/  @!P0 BRA `(.L_x_118) ;  /* 0x0000000000dc8947 */ /* 0x001fec0003800000 */
.L_x_129:
[----:B------:R-:W1:Y:S01]  /*6120*/  SYNCS.PHASECHK.TRANS64.TRYWAIT P0, [R6+URZ], R3 ;  /* 0x00000003060075a7 */ /* 0x000e62000800017f */
[----:B------:R-:W-:-:S05]  /*6130*/  VIADD R0, R8, 0x1 ;  /* 0x0000000108007836 */ /* 0x000fca0000000000 */
[----:B------:R-:W-:-:S04]  /*6140*/  ISETP.NE.AND P1, PT, R0, 0x4, PT ;  /* 0x000000040000780c */ /* 0x000fc80003f25270 */
[----:B0-----:R-:W-:Y:S02]  /*6150*/  SEL R2, RZ, 0x1, P1 ;  /* 0x00000001ff027807 */ /* 0x001fe40000800000 */
[----:B------:R-:W-:Y:S02]  /*6160*/  SEL R0, R0, RZ, P1 ;  /* 0x000000ff00007207 */ /* 0x000fe40000800000 */
[----:B------:R-:W-:-:S03]  /*6170*/  LOP3.LUT R9, R9, R2, RZ, 0x3c, !PT ;  /* 0x0000000209097212 */ /* 0x000fc600078e3cff */
[----:B------:R-:W-:Y:S01]  /*6180*/  IMAD R7, R0, 0x8, R5 ;  /* 0x0000000800077824 */ /* 0x000fe200078e0205 */
[----:B------:R-:W-:Y:S01]  /*6190*/  SHF.L.U32 R4, R9, 0x1f, RZ ;  /* 0x0000001f09047819 */ /* 0x000fe200000006ff */
[----:B-1----:R-:W-:Y:S06]  /*61a0*/  @!P0 BRA `(.L_x_119) ;  /* 0x0000000000cc8947 */ /* 0x002fec0003800000 */
.L_x_130:
[----:B------:R-:W1:Y:S01]  /*61b0*/  SYNCS.PHASECHK.TRANS64.TRYWAIT P0, [R7+URZ], R4 ;  /* 0x00000004070075a7 */ /* 0x000e62000800017f */
[----:B------:R-:W-:-:S05]  /*61c0*/  VIADD R0, R0, 0x1 ;  /* 0x0000000100007836 */ /* 0x000fca0000000000 */
[----:B------:R-:W-:-:S04]  /*61d0*/  ISETP.NE.AND P1, PT, R0, 0x4, PT ;  /* 0x000000040000780c */ /* 0x000fc80003f25270 */
[----:B------:R-:W-:Y:S02]  /*61e0*/  SEL R2, RZ, 0x1, P1 ;  /* 0x00000001ff027807 */ /* 0x000fe40000800000 */
[----:B------:R-:W-:Y:S02]  /*61f0*/  SEL R0, R0, RZ, P1 ;  /* 0x000000ff00007207 */ /* 0x000fe40000800000 */
[----:B------:R-:W-:Y:S01]  /*6200*/  LOP3.LUT R2, R9, R2, RZ, 0x3c, !PT ;  /* 0x0000000209027212 */ /* 0x000fe200078e3cff */
[----:B-1----:R-:W-:Y:S06]  /*6210*/  @!P0 BRA `(.L_x_120) ;  /* 0x0000000000c48947 */ /* 0x002fec0003800000 */
.L_x_131:
[----:B------:R-:W-:Y:S01]  /*6220*/  IMAD R5, R0, 0x8, R5 ;  /* 0x0000000800057824 */ /* 0x000fe200078e0205 */
[----:B------:R-:W-:-:S07]  /*6230*/  SHF.L.U32 R0, R2, 0x1f, RZ ;  /* 0x0000001f02007819 */ /* 0x000fce00000006ff */
.L_x_121:
[----:B--2---:R2:W3:Y:S02]  /*6240*/  SYNCS.PHASECHK.TRANS64.TRYWAIT P0, [R5+URZ], R0 ;  /* 0x00000000050075a7 */ /* 0x0044e4000800017f */
[----:B---3--:R-:W-:Y:S05]  /*6250*/  @!P0 NANOSLEEP.SYNCS 0x989680 ;  /* 0x009896800000895d */ /* 0x008fea0003900000 */
[----:B------:R-:W3:Y:S02]  /*6260*/  @!P0 SYNCS.PHASECHK.TRANS64 P0, [R5+URZ], R0 ;  /* 0x00000000050085a7 */ /* 0x000ee4000800007f */
[----:B---3--:R-:W-:Y:S05]  /*6270*/  @!P0 BRA `(.L_x_121) ;  /* 0xfffffffc00f08947 */ /* 0x008fea000383ffff */
.L_x_116:
[----:B------:R-:W-:Y:S05]  /*6280*/  BSYNC B0 ;  /* 0x0000000000007941 */ /* 0x000fea0003800000 */
.L_x_115:
[----:B------:R-:W-:Y:S05]  /*6290*/  EXIT ;  /* 0x000000000000794d */ /* 0x000fea0003800000 */
.L_x_21:
[----:B-1----:R1:W2:Y:S02]  /*62a0*/  SYNCS.PHASECHK.TRANS64.TRYWAIT P1, [R3+URZ], R0 ;  /* 0x00000000030075a7 */ /* 0x0022a4000802017f */
[----:B--2---:R-:W-:Y:S05]  /*62b0*/  @!P1 NANOSLEEP.SYNCS 0x989680 ;  /* 0x009896800000995d */ /* 0x004fea0003900000 */
[----:B------:R-:W2:Y:S02]  /*62c0*/  @!P1 SYNCS.PHASECHK.TRANS64 P1, [R3+URZ], R0 ;  /* 0x00000000030095a7 */ /* 0x000ea4000802007f */
[----:B--2---:R-:W-:Y:S05]  /*62d0*/  @!P1 BRA `(.L_x_21) ;  /* 0xfffffffc00f09947 */ /* 0x004fea000383ffff */
[----:B------:R-:W-:Y:S05]  /*62e0*/  BRA `(.L_x_20) ;  /* 0xffffffb400147947 */ /* 0x000fea000383ffff */
.L_x_26:
[----:B-1----:R1:W2:Y:S02]  /*62f0*/  SYNCS.PHASECHK.TRANS64.TRYWAIT P1, [R5+URZ], R4 ;  /* 0x00000004050075a7 */ /* 0x0022a4000802017f */
[----:B--2---:R-:W-:Y:S05]  /*6300*/  @!P1 NANOSLEEP.SYNCS 0x989680 ;  /* 0x009896800000995d */ /* 0x004fea0003900000 */
[----:B------:R-:W2:Y:S02]  /*6310*/  @!P1 SYNCS.PHASECHK.TRANS64 P1, [R5+URZ], R4 ;  /* 0x00000004050095a7 */ /* 0x000ea4000802007f */
[----:B--2---:R-:W-:Y:S05]  /*6320*/  @!P1 BRA `(.L_x_26) ;  /* 0xfffffffc00f09947 */ /* 0x004fea000383ffff */
[----:B------:R-:W-:Y:S05]  /*6330*/  BRA `(.L_x_25) ;  /* 0xffffffb800607947 */ /* 0x000fea000383ffff */
.L_x_103:
[----:B------:R-:W-:Y:S01]  /*6340*/  BSSY B1, `(.L_x_122) ;  /* 0x0000006000017945 */ /* 0x000fe20003800000 */
[----:B------:R-:W-:-:S07]  /*6350*/  IMAD.MOV.U32 R15, RZ, RZ, -0x1 ;  /* 0xffffffffff0f7424 */ /* 0x000fce00078e00ff */
[----:B------:R-:W-:Y:S05]  /*6360*/  WARPSYNC.COLLECTIVE R15, `(.L_x_123) ;  /* 0x000000000f0c7348 */ /* 0x000fea0003c00000 */
[----:B------:R-:W-:Y:S02]  /*6370*/  ELECT P6, UR62, PT ;  /* 0x00000000003e782f */ /* 0x000fe400038c0000 */
[----:B------:R-:W-:Y:S01]  /*6380*/  MOV R14, UR62 ;  /* 0x0000003e000e7c02 */ /* 0x000fe20008000f00 */
[----:B------:R-:W-:Y:S10]  /*6390*/  ENDCOLLECTIVE ;  /* 0x000000000000791b */ /* 0x000ff40003800000 */
.L_x_123:
[----:B------:R-:W-:Y:S05]  /*63a0*/  BSYNC B1 ;  /* 0x0000000000017941 */ /* 0x000fea0003800000 */
.L_x_122:
[----:B------:R-:W-:Y:S05]  /*63b0*/  BRA `(.L_x_124) ;  /* 0xfffffff000047947 */ /* 0x000fea000383ffff */
.L_x_106:
[----:B0-----:R0:W1:Y:S02]  /*63c0*/  SYNCS.PHASECHK.TRANS64.TRYWAIT P0, [R20+URZ+0x20], R7 ;  /* 0x00002007140075a7 */ /* 0x001064000800017f */
[----:B-1----:R-:W-:Y:S05]  /*63d0*/  @!P0 NANOSLEEP.SYNCS 0x989680 ;  /* 0x009896800000895d */ /* 0x002fea0003900000 */
[----:B------:R-:W1:Y:S02]  /*63e0*/  @!P0 SYNCS.PHASECHK.TRANS64 P0, [R20+URZ+0x20], R7 ;  /* 0x00002007140085a7 */ /* 0x000e64000800007f */
[----:B-1----:R-:W-:Y:S05]  /*63f0*/  @!P0 BRA `(.L_x_106) ;  /* 0xfffffffc00f08947 */ /* 0x002fea000383ffff */
[----:B------:R-:W-:Y:S05]  /*6400*/  BRA `(.L_x_125) ;  /* 0xfffffff000447947 */ /* 0x000fea000383ffff */
.L_x_114:
[----:B------:R-:W-:Y:S01]  /*6410*/  BSSY B0, `(.L_x_126) ;  /* 0x0000006000007945 */ /* 0x000fe20003800000 */
[----:B------:R-:W-:-:S07]  /*6420*/  IMAD.MOV.U32 R15, RZ, RZ, -0x1 ;  /* 0xffffffffff0f7424 */ /* 0x000fce00078e00ff */
[----:B------:R-:W-:Y:S05]  /*6430*/  WARPSYNC.COLLECTIVE R15, `(.L_x_127) ;  /* 0x000000000f0c7348 */ /* 0x000fea0003c00000 */
[----:B------:R-:W-:Y:S02]  /*6440*/  ELECT P6, UR62, PT ;  /* 0x00000000003e782f */ /* 0x000fe400038c0000 */
[----:B------:R-:W-:Y:S01]  /*6450*/  MOV R14, UR62 ;  /* 0x0000003e000e7c02 */ /* 0x000fe20008000f00 */
[----:B------:R-:W-:Y:S10]  /*6460*/  ENDCOLLECTIVE ;  /* 0x000000000000791b */ /* 0x000ff40003800000 */
.L_x_127:
[----:B------:R-:W-:Y:S05]  /*6470*/  BSYNC B0 ;  /* 0x0000000000007941 */ /* 0x000fea0003800000 */
.L_x_126:
[----:B------:R-:W-:Y:S05]  /*6480*/  BRA `(.L_x_128) ;  /* 0xfffffff800d07947 */ /* 0x000fea000383ffff */
.L_x_118:
[----:B0-----:R0:W1:Y:S02]  /*6490*/  SYNCS.PHASECHK.TRANS64.TRYWAIT P0, [R7+URZ], R2 ;  /* 0x00000002070075a7 */ /* 0x001064000800017f */
[----:B-1----:R-:W-:Y:S05]  /*64a0*/  @!P0 NANOSLEEP.SYNCS 0x989680 ;  /* 0x009896800000895d */ /* 0x002fea0003900000 */
[----:B------:R-:W1:Y:S02]  /*64b0*/  @!P0 SYNCS.PHASECHK.TRANS64 P0, [R7+URZ], R2 ;  /* 0x00000002070085a7 */ /* 0x000e64000800007f */
[----:B-1----:R-:W-:Y:S05]  /*64c0*/  @!P0 BRA `(.L_x_118) ;  /* 0xfffffffc00f08947 */ /* 0x002fea000383ffff */
[----:B------:R-:W-:Y:S05]  /*64d0*/  BRA `(.L_x_129) ;  /* 0xfffffffc00107947 */ /* 0x000fea000383ffff */
.L_x_119:
[----:B0-----:R0:W1:Y:S02]  /*64e0*/  SYNCS.PHASECHK.TRANS64.TRYWAIT P0, [R6+URZ], R3 ;  /* 0x00000003060075a7 */ /* 0x001064000800017f */
[----:B-1----:R-:W-:Y:S05]  /*64f0*/  @!P0 NANOSLEEP.SYNCS 0x989680 ;  /* 0x009896800000895d */ /* 0x002fea0003900000 */
[----:B------:R-:W1:Y:S02]  /*6500*/  @!P0 SYNCS.PHASECHK.TRANS64 P0, [R6+URZ], R3 ;  /* 0x00000003060085a7 */ /* 0x000e64000800007f */
[----:B-1----:R-:W-:Y:S05]  /*6510*/  @!P0 BRA `(.L_x_119) ;  /* 0xfffffffc00f08947 */ /* 0x002fea000383ffff */
[----:B------:R-:W-:Y:S05]  /*6520*/  BRA `(.L_x_130) ;  /* 0xfffffffc00207947 */ /* 0x000fea000383ffff */
.L_x_120:
[----:B-1----:R1:W2:Y:S02]  /*6530*/  SYNCS.PHASECHK.TRANS64.TRYWAIT P0, [R7+URZ], R4 ;  /* 0x00000004070075a7 */ /* 0x0022a4000800017f */
[----:B--2---:R-:W-:Y:S05]  /*6540*/  @!P0 NANOSLEEP.SYNCS 0x989680 ;  /* 0x009896800000895d */ /* 0x004fea0003900000 */
[----:B------:R-:W2:Y:S02]  /*6550*/  @!P0 SYNCS.PHASECHK.TRANS64 P0, [R7+URZ], R4 ;  /* 0x00000004070085a7 */ /* 0x000ea4000800007f */
[----:B--2---:R-:W-:Y:S05]  /*6560*/  @!P0 BRA `(.L_x_120) ;  /* 0xfffffffc00f08947 */ /* 0x004fea000383ffff */
[----:B------:R-:W-:Y:S05]  /*6570*/  BRA `(.L_x_131) ;  /* 0xfffffffc00287947 */ /* 0x000fea000383ffff */
.L_x_132:
[----:B------:R-:W-:-:S00]  /*6580*/  BRA `(.L_x_132) ;  /* 0xfffffffc00fc7947 */ /* 0x000fc0000383ffff */
[----:B------:R-:W-:-:S00]  /*6590*/  NOP ;  /* 0x0000000000007918 */ /* 0x000fc00000000000 */
        /* <DEDUP_REMOVED lines=14> */
.L_x_133:


//--------------------- .nv.global.init           --------------------------
	.section	.nv.global.init,"aw",@progbits
.nv.global.init:
	.type		$str$22,@object
	.size		$str$22,($str$23 - $str$22)
$str$22:
        /*0000*/ 	.byte	0x6b, 0x5f, 0x74, 0x69, 0x6c, 0x65, 0x5f, 0x63, 0x6f, 0x75, 0x6e, 0x74, 0x20, 0x3e, 0x3d, 0x20
        /*0010*/ 	.byte	0x31, 0x00
	.type		$str$23,@object
	.size		$str$23,(__unnamed_1 - $str$23)
$str$23:
        /*0012*/ 	.byte	0x2f, 0x74, 0x6d, 0x70, 0x2f, 0x63, 0x75, 0x74, 0x6c, 0x61, 0x73, 0x73, 0x5f, 0x73, 0x77, 0x65
        /*0022*/ 	.byte	0x65, 0x70, 0x5f, 0x73, 0x72, 0x63, 0x2f, 0x69, 0x6e, 0x63, 0x6c, 0x75, 0x64, 0x65, 0x2f, 0x63
        /*0032*/ 	.byte	0x75, 0x74, 0x6c, 0x61, 0x73, 0x73, 0x2f, 0x67, 0x65, 0x6d, 0x6d, 0x2f, 0x63, 0x6f, 0x6c, 0x6c
        /*0042*/ 	.byte	0x65, 0x63, 0x74, 0x69, 0x76, 0x65, 0x2f, 0x73, 0x6d, 0x39, 0x30, 0x5f, 0x6d, 0x6d, 0x61, 0x5f
        /*0052*/ 	.byte	0x74, 0x6d, 0x61, 0x5f, 0x67, 0x6d, 0x6d, 0x61, 0x5f, 0x73, 0x73, 0x5f, 0x77, 0x61, 0x72, 0x70
        /*0062*/ 	.byte	0x73, 0x70, 0x65, 0x63, 0x69, 0x61, 0x6c, 0x69, 0x7a, 0x65, 0x64, 0x2e, 0x68, 0x70, 0x70, 0x00
	.type		__unnamed_1,@object
	.size		__unnamed_1,(.L_0 - __unnamed_1)
__unnamed_1:
        /*0072*/ 	.byte	0x76, 0x6f, 0x69, 0x64, 0x20, 0x63, 0x75, 0x74, 0x6c, 0x61, 0x73, 0x73, 0x3a, 0x3a, 0x67, 0x65
        /* <DEDUP_REMOVED lines=177> */
        /*0b92*/ 	.byte	0x74, 0x69, 0x74, 0x79, 0x5d, 0x00
.L_0:


//--------------------- .nv.shared._ZN7cutlass13device_kernelINS_4gemm6kernel13GemmUniversalIN4cute5tupleIJiiiiEEENS1_10collective13CollectiveMmaINS1_34MainloopSm90TmaGmmaWarpSpecializedILi4ENS5_IJNS4_1CILi1EEENSA_ILi2EEESB_EEENS1_35KernelTmaWarpSpecializedCooperativeEEENS5_IJNSA_ILi128EEENSA_ILi64EEESH_EEENS_10tfloat32_tENS5_IJlSB_lEEESJ_SK_NS4_8TiledMMAINS4_8MMA_AtomIJNS4_4SM904GMMA29MMA_64x64x8_F32TF32TF32_SS_TNILNSO_7ScaleInE1ELSQ_1EEEEEENS4_6LayoutINS5_IJSC_SB_SB_EEENS5_IJSB_NSA_ILi0EEESV_EEEEENS5_IJNS4_10UnderscoreESY_SY_EEEEENS4_23SM90_TMA_LOAD_MULTICASTENS4_14ComposedLayoutINS4_7SwizzleILi3ELi4ELi3EEENS4_18smem_ptr_flag_bitsILi32EEENST_INS5_IJNSA_ILi8EEENSA_ILi32EEEEEENS5_IJS18_SB_EEEEEEEvNS4_8identityENS4_13SM90_TMA_LOADES1C_vS1D_EENS_8epilogue10collective6detail29Sm90TmaWarpSpecializedAdapterINS1H_15DefaultEpilogueISJ_SK_SK_NS1G_6thread17LinearCombinationISJ_Li1EffLNS1L_9ScaleType4KindE0ELNS_15FloatRoundStyleE2ESJ_EENS1_15EpilogueDefaultEEEEEvvEEEEvNT_6ParamsE --------------------------
	.section	.nv.shared._ZN7cutlass13device_kernelINS_4gemm6kernel13GemmUniversalIN4cute5tupleIJiiiiEEENS1_10collective13CollectiveMmaINS1_34MainloopSm90TmaGmmaWarpSpecializedILi4ENS5_IJNS4_1CILi1EEENSA_ILi2EEESB_EEENS1_35KernelTmaWarpSpecializedCooperativeEEENS5_IJNSA_ILi128EEENSA_ILi64EEESH_EEENS_10tfloat32_tENS5_IJlSB_lEEESJ_SK_NS4_8TiledMMAINS4_8MMA_AtomIJNS4_4SM904GMMA29MMA_64x64x8_F32TF32TF32_SS_TNILNSO_7ScaleInE1ELSQ_1EEEEEENS4_6LayoutINS5_IJSC_SB_SB_EEENS5_IJSB_NSA_ILi0EEESV_EEEEENS5_IJNS4_10UnderscoreESY_SY_EEEEENS4_23SM90_TMA_LOAD_MULTICASTENS4_14ComposedLayoutINS4_7SwizzleILi3ELi4ELi3EEENS4_18smem_ptr_flag_bitsILi32EEENST_INS5_IJNSA_ILi8EEENSA_ILi32EEEEEENS5_IJS18_SB_EEEEEEEvNS4_8identityENS4_13SM90_TMA_LOADES1C_vS1D_EENS_8epilogue10collective6detail29Sm90TmaWarpSpecializedAdapterINS1H_15DefaultEpilogueISJ_SK_SK_NS1G_6thread17LinearCombinationISJ_Li1EffLNS1L_9ScaleType4KindE0ELNS_15FloatRoundStyleE2ESJ_EENS1_15EpilogueDefaultEEEEEvvEEEEvNT_6ParamsE,"aw",@nobits
	.sectionflags	@""
	.align	16
	.zero		1024


//--------------------- .nv.shared.reserved.0     --------------------------
	.section	.nv.shared.reserved.0,"aw",@nobits
	.weak		__nv_reservedSMEM_offset_0_alias
	.size		__nv_reservedSMEM_offset_0_alias, 0, 0
	.other		__nv_reservedSMEM_offset_0_alias,@"STO_CUDA_RESERVED_SHARED STV_DEFAULT"
__nv_reservedSMEM_offset_0_alias:
	.zero		0


//--------------------- .nv.global                --------------------------
	.section	.nv.global,"aw",@nobits
.nv.global:
	.type		_ZN39_INTERNAL_55a1b415_4_k_cu_60cf023f_57974cute1_E,@object
	.size		_ZN39_INTERNAL_55a1b415_4_k_cu_60cf023f_57974cute1_E,(_ZN39_INTERNAL_55a1b415_4_k_cu_60cf023f_57974cuda3std3__45__cpo6cbeginE - _ZN39_INTERNAL_55a1b415_4_k_cu_60cf023f_57974cute1_E)
_ZN39_INTERNAL_55a1b415_4_k_cu_60cf023f_57974cute1_E:
	.zero		1
	.type		_ZN39_INTERNAL_55a1b415_4_k_cu_60cf023f_57974cuda3std3__45__cpo6cbeginE,@object
	.size		_ZN39_INTERNAL_55a1b415_4_k_cu_60cf023f_57974cuda3std3__45__cpo6cbeginE,(_ZN39_INTERNAL_55a1b415_4_k_cu_60cf023f_57974cuda3std3__48in_placeE - _ZN39_INTERNAL_55a1b415_4_k_cu_60cf023f_57974cuda3std3__45__cpo6cbeginE)
_ZN39_INTERNAL_55a1b415_4_k_cu_60cf023f_57974cuda3std3__45__cpo6cbeginE:
	.zero		1
	.type		_ZN39_INTERNAL_55a1b415_4_k_cu_60cf023f_57974cuda3std3__48in_placeE,@object
	.size		_ZN39_INTERNAL_55a1b415_4_k_cu_60cf023f_57974cuda3std3__48in_placeE,(_ZN39_INTERNAL_55a1b415_4_k_cu_60cf023f_57974cuda3std6ranges3__45__cpo9iter_moveE - _ZN39_INTERNAL_55a1b415_4_k_cu_60cf023f_57974cuda3std3__48in_placeE)
_ZN39_INTERNAL_55a1b415_4_k_cu_60cf023f_57974cuda3std3__48in_placeE:
	.zero		1
	.type		_ZN39_INTERNAL_55a1b415_4_k_cu_60cf023f_57974cuda3std6ranges3__45__cpo9iter_moveE,@object
	.size		_ZN39_INTERNAL_55a1b415_4_k_cu_60cf023f_57974cuda3std6ranges3__45__cpo9iter_moveE,(_ZN39_INTERNAL_55a1b415_4_k_cu_60cf023f_57974cuda3std3__45__cpo5beginE - _ZN39_INTERNAL_55a1b415_4_k_cu_60cf023f_57974cuda3std6ranges3__45__cpo9iter_moveE)
_ZN39_INTERNAL_55a1b415_4_k_cu_60cf023f_57974cuda3std6ranges3__45__cpo9iter_moveE:
	.zero		1
	.type		_ZN39_INTERNAL_55a1b415_4_k_cu_60cf023f_57974cuda3std3__45__cpo5beginE,@object
	.size		_ZN39_INTERNAL_55a1b415_4_k_cu_60cf023f_57974cuda3std3__45__cpo5beginE,(_ZN39_INTERNAL_55a1b415_4_k_cu_60cf023f_57974cuda3std3__441_GLOBAL__N__55a1b415_4_k_cu_60cf023f_57976ignoreE - _ZN39_INTERNAL_55a1b415_4_k_cu_60cf023f_57974cuda3std3__45__cpo5beginE)
_ZN39_INTERNAL_55a1b415_4_k_cu_60cf023f_57974cuda3std3__45__cpo5beginE:
	.zero		1
	.type		_ZN39_INTERNAL_55a1b415_4_k_cu_60cf023f_57974cuda3std3__441_GLOBAL__N__55a1b415_4_k_cu_60cf023f_57976ignoreE,@object
	.size		_ZN39_INTERNAL_55a1b415_4_k_cu_60cf023f_57974cuda3std3__441_GLOBAL__N__55a1b415_4_k_cu_60cf023f_57976ignoreE,(_ZN39_INTERNAL_55a1b415_4_k_cu_60cf023f_57974cute7productE - _ZN39_INTERNAL_55a1b415_4_k_cu_60cf023f_57974cuda3std3__441_GLOBAL__N__55a1b415_4_k_cu_60cf023f_57976ignoreE)
_ZN39_INTERNAL_55a1b415_4_k_cu_60cf023f_57974cuda3std3__441_GLOBAL__N__55a1b415_4_k_cu_60cf023f_57976ignoreE:
	.zero		1
	.type		_ZN39_INTERNAL_55a1b415_4_k_cu_60cf023f_57974cute7productE,@object
	.size		_ZN39_INTERNAL_55a1b415_4_k_cu_60cf023f_57974cute7productE,(_ZN39_INTERNAL_55a1b415_4_k_cu_60cf023f_57974cuda3std3__45__cpo3endE - _ZN39_INTERNAL_55a1b415_4_k_cu_60cf023f_57974cute7productE)
_ZN39_INTERNAL_55a1b415_4_k_cu_60cf023f_57974cute7productE:
	.zero		1
	.type		_ZN39_INTERNAL_55a1b415_4_k_cu_60cf023f_57974cuda3std3__45__cpo3endE,@object
	.size		_ZN39_INTERNAL_55a1b415_4_k_cu_60cf023f_57974cuda3std3__45__cpo3endE,(_ZN39_INTERNAL_55a1b415_4_k_cu_60cf023f_57974cuda3std3__419piecewise_constructE - _ZN39_INTERNAL_55a1b415_4_k_cu_60cf023f_57974cuda3std3__45__cpo3endE)
_ZN39_INTERNAL_55a1b415_4_k_cu_60cf023f_57974cuda3std3__45__cpo3endE:
	.zero		1
	.type		_ZN39_INTERNAL_55a1b415_4_k_cu_60cf023f_57974cuda3std3__419piecewise_constructE,@object
	.size		_ZN39_INTERNAL_55a1b415_4_k_cu_60cf023f_57974cuda3std3__419piecewise_constructE,(_ZN39_INTERNAL_55a1b415_4_k_cu_60cf023f_57974cuda3std3__45__cpo4cendE - _ZN39_INTERNAL_55a1b415_4_k_cu_60cf023f_57974cuda3std3__419piecewise_constructE)
_ZN39_INTERNAL_55a1b415_4_k_cu_60cf023f_57974cuda3std3__419piecewise_constructE:
	.zero		1
	.type		_ZN39_INTERNAL_55a1b415_4_k_cu_60cf023f_57974cuda3std3__45__cpo4cendE,@object
	.size		_ZN39_INTERNAL_55a1b415_4_k_cu_60cf023f_57974cuda3std3__45__cpo4cendE,(_ZN39_INTERNAL_55a1b415_4_k_cu_60cf023f_57974cuda3std6ranges3__45__cpo4swapE - _ZN39_INTERNAL_55a1b415_4_k_cu_60cf023f_57974cuda3std3__45__cpo4cendE)
_ZN39_INTERNAL_55a1b415_4_k_cu_60cf023f_57974cuda3std3__45__cpo4cendE:
	.zero		1
	.type		_ZN39_INTERNAL_55a1b415_4_k_cu_60cf023f_57974cuda3std6ranges3__45__cpo4swapE,@object
	.size		_ZN39_INTERNAL_55a1b415_4_k_cu_60cf023f_57974cuda3std6ranges3__45__cpo4swapE,(.L_8 - _ZN39_INTERNAL_55a1b415_4_k_cu_60cf023f_57974cuda3std6ranges3__45__cpo4swapE)
_ZN39_INTERNAL_55a1b415_4_k_cu_60cf023f_57974cuda3std6ranges3__45__cpo4swapE:
	.zero		1
.L_8:


//--------------------- .nv.constant0._ZN7cutlass13device_kernelINS_4gemm6kernel13GemmUniversalIN4cute5tupleIJiiiiEEENS1_10collective13CollectiveMmaINS1_34MainloopSm90TmaGmmaWarpSpecializedILi4ENS5_IJNS4_1CILi1EEENSA_ILi2EEESB_EEENS1_35KernelTmaWarpSpecializedCooperativeEEENS5_IJNSA_ILi128EEENSA_ILi64EEESH_EEENS_10tfloat32_tENS5_IJlSB_lEEESJ_SK_NS4_8TiledMMAINS4_8MMA_AtomIJNS4_4SM904GMMA29MMA_64x64x8_F32TF32TF32_SS_TNILNSO_7ScaleInE1ELSQ_1EEEEEENS4_6LayoutINS5_IJSC_SB_SB_EEENS5_IJSB_NSA_ILi0EEESV_EEEEENS5_IJNS4_10UnderscoreESY_SY_EEEEENS4_23SM90_TMA_LOAD_MULTICASTENS4_14ComposedLayoutINS4_7SwizzleILi3ELi4ELi3EEENS4_18smem_ptr_flag_bitsILi32EEENST_INS5_IJNSA_ILi8EEENSA_ILi32EEEEEENS5_IJS18_SB_EEEEEEEvNS4_8identityENS4_13SM90_TMA_LOADES1C_vS1D_EENS_8epilogue10collective6detail29Sm90TmaWarpSpecializedAdapterINS1H_15DefaultEpilogueISJ_SK_SK_NS1G_6thread17LinearCombinationISJ_Li1EffLNS1L_9ScaleType4KindE0ELNS_15FloatRoundStyleE2ESJ_EENS1_15EpilogueDefaultEEEEEvvEEEEvNT_6ParamsE --------------------------
	.section	.nv.constant0._ZN7cutlass13device_kernelINS_4gemm6kernel13GemmUniversalIN4cute5tupleIJiiiiEEENS1_10collective13CollectiveMmaINS1_34MainloopSm90TmaGmmaWarpSpecializedILi4ENS5_IJNS4_1CILi1EEENSA_ILi2EEESB_EEENS1_35KernelTmaWarpSpecializedCooperativeEEENS5_IJNSA_ILi128EEENSA_ILi64EEESH_EEENS_10tfloat32_tENS5_IJlSB_lEEESJ_SK_NS4_8TiledMMAINS4_8MMA_AtomIJNS4_4SM904GMMA29MMA_64x64x8_F32TF32TF32_SS_TNILNSO_7ScaleInE1ELSQ_1EEEEEENS4_6LayoutINS5_IJSC_SB_SB_EEENS5_IJSB_NSA_ILi0EEESV_EEEEENS5_IJNS4_10UnderscoreESY_SY_EEEEENS4_23SM90_TMA_LOAD_MULTICASTENS4_14ComposedLayoutINS4_7SwizzleILi3ELi4ELi3EEENS4_18smem_ptr_flag_bitsILi32EEENST_INS5_IJNSA_ILi8EEENSA_ILi32EEEEEENS5_IJS18_SB_EEEEEEEvNS4_8identityENS4_13SM90_TMA_LOADES1C_vS1D_EENS_8epilogue10collective6detail29Sm90TmaWarpSpecializedAdapterINS1H_15DefaultEpilogueISJ_SK_SK_NS1G_6thread17LinearCombinationISJ_Li1EffLNS1L_9ScaleType4KindE0ELNS_15FloatRoundStyleE2ESJ_EENS1_15EpilogueDefaultEEEEEvvEEEEvNT_6ParamsE,"a",@progbits
	.sectionflags	@""
	.align	4
.nv.constant0._ZN7cutlass13device_kernelINS_4gemm6kernel13GemmUniversalIN4cute5tupleIJiiiiEEENS1_10collective13CollectiveMmaINS1_34MainloopSm90TmaGmmaWarpSpecializedILi4ENS5_IJNS4_1CILi1EEENSA_ILi2EEESB_EEENS1_35KernelTmaWarpSpecializedCooperativeEEENS5_IJNSA_ILi128EEENSA_ILi64EEESH_EEENS_10tfloat32_tENS5_IJlSB_lEEESJ_SK_NS4_8TiledMMAINS4_8MMA_AtomIJNS4_4SM904GMMA29MMA_64x64x8_F32TF32TF32_SS_TNILNSO_7ScaleInE1ELSQ_1EEEEEENS4_6LayoutINS5_IJSC_SB_SB_EEENS5_IJSB_NSA_ILi0EEESV_EEEEENS5_IJNS4_10UnderscoreESY_SY_EEEEENS4_23SM90_TMA_LOAD_MULTICASTENS4_14ComposedLayoutINS4_7SwizzleILi3ELi4ELi3EEENS4_18smem_ptr_flag_bitsILi32EEENST_INS5_IJNSA_ILi8EEENSA_ILi32EEEEEENS5_IJS18_SB_EEEEEEEvNS4_8identityENS4_13SM90_TMA_LOADES1C_vS1D_EENS_8epilogue10collective6detail29Sm90TmaWarpSpecializedAdapterINS1H_15DefaultEpilogueISJ_SK_SK_NS1G_6thread17LinearCombinationISJ_Li1EffLNS1L_9ScaleType4KindE0ELNS_15FloatRoundStyleE2ESJ_EENS1_15EpilogueDefaultEEEEEvvEEEEvNT_6ParamsE:
	.zero		1664


//--------------------- SYMBOLS --------------------------

	.type		.nv.reservedSmem.offset0,@object
	.size		.nv.reservedSmem.offset0,0x4
	.type		__assertfail,@function
